//
// Generated by NVIDIA NVVM Compiler
//
// Compiler Build ID: CL-36424714
// Cuda compilation tools, release 13.0, V13.0.88
// Based on NVVM 20.0.0
//

.version 9.0
.target sm_100
.address_size 64

	// .globl	_Z13search_kernelPiiiiS_iiS_iS_i

.visible .entry _Z13search_kernelPiiiiS_iiS_iS_i(
	.param .u64 .ptr .align 1 _Z13search_kernelPiiiiS_iiS_iS_i_param_0,
	.param .u32 _Z13search_kernelPiiiiS_iiS_iS_i_param_1,
	.param .u32 _Z13search_kernelPiiiiS_iiS_iS_i_param_2,
	.param .u32 _Z13search_kernelPiiiiS_iiS_iS_i_param_3,
	.param .u64 .ptr .align 1 _Z13search_kernelPiiiiS_iiS_iS_i_param_4,
	.param .u32 _Z13search_kernelPiiiiS_iiS_iS_i_param_5,
	.param .u32 _Z13search_kernelPiiiiS_iiS_iS_i_param_6,
	.param .u64 .ptr .align 1 _Z13search_kernelPiiiiS_iiS_iS_i_param_7,
	.param .u32 _Z13search_kernelPiiiiS_iiS_iS_i_param_8,
	.param .u64 .ptr .align 1 _Z13search_kernelPiiiiS_iiS_iS_i_param_9,
	.param .u32 _Z13search_kernelPiiiiS_iiS_iS_i_param_10
)
{
	.reg .pred 	%p<60>;
	.reg .b32 	%r<237>;
	.reg .b64 	%rd<149>;

	ld.param.u64 	%rd70, [_Z13search_kernelPiiiiS_iiS_iS_i_param_0];
	ld.param.u32 	%r73, [_Z13search_kernelPiiiiS_iiS_iS_i_param_1];
	ld.param.u32 	%r74, [_Z13search_kernelPiiiiS_iiS_iS_i_param_2];
	ld.param.u32 	%r75, [_Z13search_kernelPiiiiS_iiS_iS_i_param_3];
	ld.param.u64 	%rd71, [_Z13search_kernelPiiiiS_iiS_iS_i_param_4];
	ld.param.u32 	%r79, [_Z13search_kernelPiiiiS_iiS_iS_i_param_5];
	ld.param.u32 	%r76, [_Z13search_kernelPiiiiS_iiS_iS_i_param_6];
	ld.param.u64 	%rd72, [_Z13search_kernelPiiiiS_iiS_iS_i_param_7];
	ld.param.u32 	%r77, [_Z13search_kernelPiiiiS_iiS_iS_i_param_8];
	ld.param.u64 	%rd73, [_Z13search_kernelPiiiiS_iiS_iS_i_param_9];
	ld.param.u32 	%r78, [_Z13search_kernelPiiiiS_iiS_iS_i_param_10];
	cvta.to.global.u64 	%rd1, %rd71;
	cvta.to.global.u64 	%rd2, %rd73;
	cvta.to.global.u64 	%rd3, %rd72;
	cvta.to.global.u64 	%rd4, %rd70;
	mov.u32 	%r80, %ctaid.x;
	mov.u32 	%r81, %ntid.x;
	mov.u32 	%r82, %tid.x;
	mad.lo.s32 	%r1, %r80, %r81, %r82;
	setp.ge.s32 	%p3, %r1, %r79;
	setp.lt.s32 	%p4, %r77, 1;
	or.pred  	%p5, %p3, %p4;
	@%p5 bra 	$L__BB0_78;
	mul.lo.s32 	%r2, %r76, %r1;
	mul.wide.s32 	%rd5, %r75, 4;
	neg.s32 	%r3, %r75;
	mul.lo.s32 	%r83, %r75, %r73;
	mul.wide.s32 	%rd74, %r83, 4;
	add.s64 	%rd6, %rd4, %rd74;
	setp.gt.s32 	%p6, %r76, 0;
	mul.lo.s32 	%r4, %r78, %r1;
	@%p6 bra 	$L__BB0_9;
	mov.b32 	%r236, 0;
$L__BB0_3:
	mul.wide.u32 	%rd75, %r236, 4;
	add.s64 	%rd76, %rd3, %rd75;
	ld.global.u32 	%r69, [%rd76];
	add.s32 	%r236, %r236, 1;
	ld.global.u32 	%r71, [%rd76+4];
	setp.eq.s32 	%p7, %r71, %r69;
	@%p7 bra 	$L__BB0_77;
	mul.lo.s32 	%r85, %r69, %r75;
	mul.wide.s32 	%rd77, %r85, 4;
	add.s64 	%rd137, %rd4, %rd77;
	add.s64 	%rd136, %rd70, %rd77;
	sub.s32 	%r86, %r71, %r69;
	cvt.s64.s32 	%rd135, %r86;
	mov.u64 	%rd138, %rd137;
$L__BB0_5:
	shr.u64 	%rd78, %rd135, 1;
	mul.lo.s64 	%rd47, %rd78, %rd5;
	shl.b64 	%rd79, %rd47, 2;
	add.s64 	%rd146, %rd138, %rd79;
	ld.global.u32 	%r72, [%rd146+48];
	setp.eq.s32 	%p8, %r72, 0;
	@%p8 bra 	$L__BB0_70;
	setp.gt.s32 	%p9, %r72, -1;
	mov.u64 	%rd142, %rd135;
	@%p9 bra 	$L__BB0_8;
	add.s64 	%rd80, %rd47, %rd5;
	shl.b64 	%rd81, %rd80, 2;
	add.s64 	%rd137, %rd137, %rd81;
	mul.wide.s32 	%rd82, %r75, 16;
	add.s64 	%rd138, %rd146, %rd82;
	add.s64 	%rd136, %rd136, %rd81;
	add.s64 	%rd142, %rd135, -1;
$L__BB0_8:
	shr.u64 	%rd135, %rd142, 1;
	setp.lt.u64 	%p10, %rd142, 2;
	@%p10 bra 	$L__BB0_77;
	bra.uni 	$L__BB0_5;
$L__BB0_9:
	and.b32  	%r5, %r76, 7;
	and.b32  	%r95, %r76, 2147483640;
	neg.s32 	%r6, %r95;
	mov.b32 	%r203, 0;
$L__BB0_10:
	setp.lt.u32 	%p19, %r76, 8;
	mov.b32 	%r225, 0;
	mov.u32 	%r218, %r203;
	mov.u32 	%r208, %r225;
	@%p19 bra 	$L__BB0_29;
	mov.b32 	%r208, 0;
	mov.u32 	%r204, %r2;
	mov.u32 	%r205, %r6;
	mov.u32 	%r218, %r203;
$L__BB0_12:
	.pragma "nounroll";
	mul.wide.s32 	%rd93, %r204, 4;
	add.s64 	%rd94, %rd1, %rd93;
	add.s64 	%rd7, %rd94, 16;
	and.b32  	%r99, %r218, 1;
	setp.eq.b32 	%p20, %r99, 1;
	@%p20 bra 	$L__BB0_14;
	ld.global.u32 	%r100, [%rd7+-16];
	add.s32 	%r208, %r100, %r208;
$L__BB0_14:
	shr.u32 	%r101, %r218, 31;
	add.s32 	%r102, %r218, %r101;
	shr.u32 	%r103, %r102, 1;
	and.b32  	%r104, %r103, 1;
	setp.eq.b32 	%p21, %r104, 1;
	@%p21 bra 	$L__BB0_16;
	ld.global.u32 	%r105, [%rd7+-12];
	add.s32 	%r208, %r105, %r208;
$L__BB0_16:
	shr.s32 	%r106, %r218, 31;
	shr.u32 	%r107, %r106, 30;
	add.s32 	%r108, %r218, %r107;
	shr.u32 	%r109, %r108, 2;
	and.b32  	%r110, %r109, 1;
	setp.eq.b32 	%p22, %r110, 1;
	@%p22 bra 	$L__BB0_18;
	ld.global.u32 	%r111, [%rd7+-8];
	add.s32 	%r208, %r111, %r208;
$L__BB0_18:
	shr.s32 	%r112, %r218, 31;
	shr.u32 	%r113, %r112, 29;
	add.s32 	%r114, %r218, %r113;
	shr.u32 	%r115, %r114, 3;
	and.b32  	%r116, %r115, 1;
	setp.eq.b32 	%p23, %r116, 1;
	@%p23 bra 	$L__BB0_20;
	ld.global.u32 	%r117, [%rd7+-4];
	add.s32 	%r208, %r117, %r208;
$L__BB0_20:
	shr.s32 	%r118, %r218, 31;
	shr.u32 	%r119, %r118, 28;
	add.s32 	%r120, %r218, %r119;
	shr.u32 	%r121, %r120, 4;
	and.b32  	%r122, %r121, 1;
	setp.eq.b32 	%p24, %r122, 1;
	@%p24 bra 	$L__BB0_22;
	ld.global.u32 	%r123, [%rd7];
	add.s32 	%r208, %r123, %r208;
$L__BB0_22:
	shr.s32 	%r124, %r218, 31;
	shr.u32 	%r125, %r124, 27;
	add.s32 	%r126, %r218, %r125;
	shr.u32 	%r127, %r126, 5;
	and.b32  	%r128, %r127, 1;
	setp.eq.b32 	%p25, %r128, 1;
	@%p25 bra 	$L__BB0_24;
	ld.global.u32 	%r129, [%rd7+4];
	add.s32 	%r208, %r129, %r208;
$L__BB0_24:
	shr.s32 	%r130, %r218, 31;
	shr.u32 	%r131, %r130, 26;
	add.s32 	%r132, %r218, %r131;
	shr.u32 	%r133, %r132, 6;
	and.b32  	%r134, %r133, 1;
	setp.eq.b32 	%p26, %r134, 1;
	@%p26 bra 	$L__BB0_26;
	ld.global.u32 	%r135, [%rd7+8];
	add.s32 	%r208, %r135, %r208;
$L__BB0_26:
	shr.s32 	%r136, %r218, 31;
	shr.u32 	%r137, %r136, 25;
	add.s32 	%r138, %r218, %r137;
	shr.u32 	%r139, %r138, 7;
	and.b32  	%r140, %r139, 1;
	setp.eq.b32 	%p27, %r140, 1;
	@%p27 bra 	$L__BB0_28;
	ld.global.u32 	%r141, [%rd7+12];
	add.s32 	%r208, %r141, %r208;
$L__BB0_28:
	and.b32  	%r225, %r76, 2147483640;
	shr.u32 	%r143, %r136, 24;
	add.s32 	%r144, %r218, %r143;
	shr.s32 	%r218, %r144, 8;
	add.s32 	%r205, %r205, 8;
	add.s32 	%r204, %r204, 8;
	setp.ne.s32 	%p28, %r205, 0;
	@%p28 bra 	$L__BB0_12;
$L__BB0_29:
	setp.eq.s32 	%p29, %r5, 0;
	@%p29 bra 	$L__BB0_50;
	add.s32 	%r146, %r5, -1;
	setp.lt.u32 	%p30, %r146, 3;
	@%p30 bra 	$L__BB0_40;
	and.b32  	%r147, %r218, 1;
	setp.eq.b32 	%p31, %r147, 1;
	add.s32 	%r148, %r225, %r2;
	mul.wide.s32 	%rd95, %r148, 4;
	add.s64 	%rd8, %rd1, %rd95;
	@%p31 bra 	$L__BB0_33;
	ld.global.u32 	%r149, [%rd8];
	add.s32 	%r208, %r149, %r208;
$L__BB0_33:
	shr.u32 	%r150, %r218, 31;
	add.s32 	%r151, %r218, %r150;
	shr.u32 	%r152, %r151, 1;
	and.b32  	%r153, %r152, 1;
	setp.eq.b32 	%p32, %r153, 1;
	@%p32 bra 	$L__BB0_35;
	ld.global.u32 	%r154, [%rd8+4];
	add.s32 	%r208, %r154, %r208;
$L__BB0_35:
	shr.s32 	%r155, %r218, 31;
	shr.u32 	%r156, %r155, 30;
	add.s32 	%r157, %r218, %r156;
	shr.u32 	%r158, %r157, 2;
	and.b32  	%r159, %r158, 1;
	setp.eq.b32 	%p33, %r159, 1;
	@%p33 bra 	$L__BB0_37;
	ld.global.u32 	%r160, [%rd8+8];
	add.s32 	%r208, %r160, %r208;
$L__BB0_37:
	shr.u32 	%r162, %r155, 29;
	add.s32 	%r163, %r218, %r162;
	shr.u32 	%r164, %r163, 3;
	and.b32  	%r165, %r164, 1;
	setp.eq.b32 	%p34, %r165, 1;
	@%p34 bra 	$L__BB0_39;
	ld.global.u32 	%r166, [%rd8+12];
	add.s32 	%r208, %r166, %r208;
$L__BB0_39:
	shr.u32 	%r168, %r155, 28;
	add.s32 	%r169, %r218, %r168;
	shr.s32 	%r218, %r169, 4;
	add.s32 	%r225, %r225, 4;
$L__BB0_40:
	and.b32  	%r171, %r76, 3;
	setp.eq.s32 	%p35, %r171, 0;
	@%p35 bra 	$L__BB0_50;
	setp.eq.s32 	%p36, %r171, 1;
	@%p36 bra 	$L__BB0_47;
	and.b32  	%r172, %r218, 1;
	setp.eq.b32 	%p37, %r172, 1;
	add.s32 	%r173, %r225, %r2;
	mul.wide.s32 	%rd96, %r173, 4;
	add.s64 	%rd9, %rd1, %rd96;
	@%p37 bra 	$L__BB0_44;
	ld.global.u32 	%r174, [%rd9];
	add.s32 	%r208, %r174, %r208;
$L__BB0_44:
	shr.u32 	%r175, %r218, 31;
	add.s32 	%r176, %r218, %r175;
	shr.u32 	%r177, %r176, 1;
	and.b32  	%r178, %r177, 1;
	setp.eq.b32 	%p38, %r178, 1;
	@%p38 bra 	$L__BB0_46;
	ld.global.u32 	%r179, [%rd9+4];
	add.s32 	%r208, %r179, %r208;
$L__BB0_46:
	shr.s32 	%r180, %r218, 31;
	shr.u32 	%r181, %r180, 30;
	add.s32 	%r182, %r218, %r181;
	shr.s32 	%r218, %r182, 2;
	add.s32 	%r225, %r225, 2;
$L__BB0_47:
	and.b32  	%r183, %r76, 1;
	setp.eq.b32 	%p39, %r183, 1;
	not.pred 	%p40, %p39;
	@%p40 bra 	$L__BB0_50;
	and.b32  	%r184, %r218, 1;
	setp.eq.b32 	%p41, %r184, 1;
	@%p41 bra 	$L__BB0_50;
	add.s32 	%r185, %r225, %r2;
	mul.wide.s32 	%rd97, %r185, 4;
	add.s64 	%rd98, %rd1, %rd97;
	ld.global.u32 	%r186, [%rd98];
	add.s32 	%r208, %r186, %r208;
$L__BB0_50:
	mul.wide.u32 	%rd99, %r203, 4;
	add.s64 	%rd100, %rd3, %rd99;
	ld.global.u32 	%r62, [%rd100];
	add.s32 	%r203, %r203, 1;
	ld.global.u32 	%r64, [%rd100+4];
	setp.eq.s32 	%p42, %r64, %r62;
	@%p42 bra 	$L__BB0_61;
	mul.lo.s32 	%r187, %r62, %r75;
	mul.wide.s32 	%rd101, %r187, 4;
	add.s64 	%rd123, %rd4, %rd101;
	add.s64 	%rd122, %rd70, %rd101;
	sub.s32 	%r188, %r64, %r62;
	cvt.s64.s32 	%rd121, %r188;
	mov.u64 	%rd124, %rd123;
$L__BB0_52:
	shr.u64 	%rd102, %rd121, 1;
	mul.lo.s64 	%rd17, %rd102, %rd5;
	shl.b64 	%rd103, %rd17, 2;
	add.s64 	%rd132, %rd124, %rd103;
	ld.global.u32 	%r189, [%rd132+48];
	sub.s32 	%r65, %r208, %r189;
	setp.eq.s32 	%p43, %r65, 0;
	@%p43 bra 	$L__BB0_56;
	setp.lt.s32 	%p44, %r65, 1;
	mov.u64 	%rd128, %rd121;
	@%p44 bra 	$L__BB0_55;
	add.s64 	%rd104, %rd17, %rd5;
	shl.b64 	%rd105, %rd104, 2;
	add.s64 	%rd123, %rd123, %rd105;
	mul.wide.s32 	%rd106, %r75, 16;
	add.s64 	%rd124, %rd132, %rd106;
	add.s64 	%rd122, %rd122, %rd105;
	add.s64 	%rd128, %rd121, -1;
$L__BB0_55:
	shr.u64 	%rd121, %rd128, 1;
	setp.lt.u64 	%p45, %rd128, 2;
	@%p45 bra 	$L__BB0_61;
	bra.uni 	$L__BB0_52;
$L__BB0_56:
	shl.b64 	%rd107, %rd17, 2;
	add.s64 	%rd131, %rd123, %rd107;
	setp.eq.s64 	%p46, %rd122, 0;
	@%p46 bra 	$L__BB0_61;
	setp.le.u64 	%p47, %rd131, %rd4;
	@%p47 bra 	$L__BB0_60;
$L__BB0_58:
	mul.wide.s32 	%rd108, %r74, 4;
	add.s64 	%rd109, %rd132, %rd108;
	ld.global.u32 	%r190, [%rd109+4];
	mul.wide.s32 	%rd110, %r3, 4;
	add.s64 	%rd111, %rd109, %rd110;
	ld.global.u32 	%r191, [%rd111+4];
	setp.ne.s32 	%p48, %r190, %r191;
	@%p48 bra 	$L__BB0_60;
	mul.wide.s32 	%rd112, %r3, 4;
	add.s64 	%rd131, %rd131, %rd112;
	add.s64 	%rd132, %rd132, %rd112;
	setp.gt.u64 	%p49, %rd131, %rd4;
	@%p49 bra 	$L__BB0_58;
$L__BB0_60:
	setp.ge.u64 	%p50, %rd131, %rd6;
	@%p50 bra 	$L__BB0_61;
	bra.uni 	$L__BB0_62;
$L__BB0_61:
	setp.eq.s32 	%p58, %r203, %r77;
	@%p58 bra 	$L__BB0_78;
	bra.uni 	$L__BB0_10;
$L__BB0_62:
	mul.wide.s32 	%rd113, %r74, 4;
	add.s64 	%rd37, %rd132, %rd113;
	ld.global.u32 	%r192, [%rd37+4];
	setp.ne.s32 	%p51, %r192, %r208;
	@%p51 bra 	$L__BB0_61;
	mov.b32 	%r235, 0;
$L__BB0_64:
	mul.wide.u32 	%rd114, %r235, 4;
	add.s64 	%rd115, %rd132, %rd114;
	ld.global.u32 	%r194, [%rd115];
	setp.eq.s32 	%p53, %r194, -1;
	mov.pred 	%p59, -1;
	@%p53 bra 	$L__BB0_66;
	ld.global.u32 	%r195, [%rd132];
	add.s32 	%r196, %r195, %r235;
	add.s32 	%r197, %r235, %r2;
	mul.wide.s32 	%rd116, %r197, 4;
	add.s64 	%rd117, %rd1, %rd116;
	ld.global.u32 	%r198, [%rd117];
	setp.eq.s32 	%p59, %r196, %r198;
$L__BB0_66:
	add.s32 	%r235, %r235, 1;
	setp.lt.s32 	%p54, %r235, %r76;
	and.pred  	%p55, %p59, %p54;
	@%p55 bra 	$L__BB0_64;
	not.pred 	%p56, %p59;
	@%p56 bra 	$L__BB0_69;
	ld.global.u32 	%r199, [%rd37+-4];
	add.s32 	%r200, %r199, %r4;
	mul.wide.s32 	%rd118, %r200, 4;
	add.s64 	%rd119, %rd2, %rd118;
	ld.global.u32 	%r201, [%rd119];
	add.s32 	%r202, %r201, 1;
	st.global.u32 	[%rd119], %r202;
$L__BB0_69:
	mul.wide.s32 	%rd120, %r75, 4;
	add.s64 	%rd131, %rd131, %rd120;
	add.s64 	%rd132, %rd132, %rd120;
	setp.lt.u64 	%p57, %rd131, %rd6;
	@%p57 bra 	$L__BB0_62;
	bra.uni 	$L__BB0_61;
$L__BB0_70:
	add.s64 	%rd145, %rd137, %rd79;
	setp.eq.s64 	%p11, %rd136, 0;
	@%p11 bra 	$L__BB0_77;
	setp.le.u64 	%p12, %rd145, %rd4;
	@%p12 bra 	$L__BB0_74;
$L__BB0_72:
	mul.wide.s32 	%rd84, %r74, 4;
	add.s64 	%rd85, %rd146, %rd84;
	ld.global.u32 	%r87, [%rd85+4];
	mul.wide.s32 	%rd86, %r3, 4;
	add.s64 	%rd87, %rd85, %rd86;
	ld.global.u32 	%r88, [%rd87+4];
	setp.ne.s32 	%p13, %r87, %r88;
	@%p13 bra 	$L__BB0_74;
	add.s64 	%rd145, %rd145, %rd86;
	add.s64 	%rd146, %rd146, %rd86;
	setp.gt.u64 	%p14, %rd145, %rd4;
	@%p14 bra 	$L__BB0_72;
$L__BB0_74:
	setp.ge.u64 	%p15, %rd145, %rd6;
	@%p15 bra 	$L__BB0_77;
$L__BB0_75:
	mul.wide.s32 	%rd89, %r74, 4;
	add.s64 	%rd67, %rd146, %rd89;
	ld.global.u32 	%r89, [%rd67+4];
	setp.ne.s32 	%p16, %r89, 0;
	@%p16 bra 	$L__BB0_77;
	ld.global.u32 	%r90, [%rd67+-4];
	add.s32 	%r91, %r90, %r4;
	mul.wide.s32 	%rd90, %r91, 4;
	add.s64 	%rd91, %rd2, %rd90;
	ld.global.u32 	%r92, [%rd91];
	add.s32 	%r93, %r92, 1;
	st.global.u32 	[%rd91], %r93;
	add.s64 	%rd145, %rd145, %rd5;
	add.s64 	%rd146, %rd146, %rd5;
	setp.lt.u64 	%p17, %rd145, %rd6;
	@%p17 bra 	$L__BB0_75;
$L__BB0_77:
	setp.ne.s32 	%p18, %r236, %r77;
	@%p18 bra 	$L__BB0_3;
$L__BB0_78:
	ret;

}


// ===== COMPILED SASS (sm_100) =====

	.target	sm_100

	.elftype	@"ET_EXEC"


//--------------------- .note.nv.tkinfo           --------------------------
	.section	.note.nv.tkinfo,"",@"SHT_NOTE"
	.sectionflags	@"SHF_NOTE_NV_TKINFO"
	.tkinfo
        /*0018*/ 	.word	0x00000002
        /*0030*/ 	.string	""
        /*0030*/ 	.string	"ptxas"
        /*0030*/ 	.string	"Cuda compilation tools, release 13.0, V13.0.88"
        /*0030*/ 	.string	"Build cuda_13.0.r13.0/compiler.36424714_0"
        /*0030*/ 	.string	"-arch sm_100 -m 64 "



//--------------------- .note.nv.cuinfo           --------------------------
	.section	.note.nv.cuinfo,"",@"SHT_NOTE"
	.sectionflags	@"SHF_NOTE_NV_CUINFO"
        /*0018*/ 	.short	0x0002
        /*001a*/ 	.short	0x0064
        /*001c*/ 	.short	0x0082
	.zero		2


//--------------------- .nv.info                  --------------------------
	.section	.nv.info,"",@"SHT_CUDA_INFO"
	.align	4


	//----- nvinfo : EIATTR_REGCOUNT
	.align		4
        /*0000*/ 	.byte	0x04, 0x2f
        /*0002*/ 	.short	(.L_1 - .L_0)
	.align		4
.L_0:
        /*0004*/ 	.word	index@(_Z13search_kernelPiiiiS_iiS_iS_i)
        /*0008*/ 	.word	0x0000001c


	//----- nvinfo : EIATTR_FRAME_SIZE
	.align		4
.L_1:
        /*000c*/ 	.byte	0x04, 0x11
        /*000e*/ 	.short	(.L_3 - .L_2)
	.align		4
.L_2:
        /*0010*/ 	.word	index@(_Z13search_kernelPiiiiS_iiS_iS_i)
        /*0014*/ 	.word	0x00000000


	//----- nvinfo : EIATTR_MIN_STACK_SIZE
	.align		4
.L_3:
        /*0018*/ 	.byte	0x04, 0x12
        /*001a*/ 	.short	(.L_5 - .L_4)
	.align		4
.L_4:
        /*001c*/ 	.word	index@(_Z13search_kernelPiiiiS_iiS_iS_i)
        /*0020*/ 	.word	0x00000000
.L_5:


//--------------------- .nv.compat                --------------------------
	.section	.nv.compat,"",@"SHT_CUDA_COMPAT_INFO"
	.align	4
        /*0000*/ 	.byte	0x02, 0x09, 0x00, 0x00, 0x02, 0x02, 0x01, 0x00, 0x02, 0x05, 0x05, 0x00, 0x03, 0x07, 0x01, 0x01
        /*0010*/ 	.byte	0x02, 0x03, 0x00, 0x00, 0x02, 0x06, 0x01, 0x00, 0x04, 0x0b, 0x08, 0x00, 0x09, 0x00, 0x00, 0x00
        /*0020*/ 	.byte	0x00, 0x00, 0x00, 0x00


//--------------------- .nv.info._Z13search_kernelPiiiiS_iiS_iS_i --------------------------
	.section	.nv.info._Z13search_kernelPiiiiS_iiS_iS_i,"",@"SHT_CUDA_INFO"
	.sectionflags	@""
	.align	4


	//----- nvinfo : EIATTR_CUDA_API_VERSION
	.align		4
        /*0000*/ 	.byte	0x04, 0x37
        /*0002*/ 	.short	(.L_7 - .L_6)
.L_6:
        /*0004*/ 	.word	0x00000082


	//----- nvinfo : EIATTR_KPARAM_INFO
	.align		4
.L_7:
        /*0008*/ 	.byte	0x04, 0x17
        /*000a*/ 	.short	(.L_9 - .L_8)
.L_8:
        /*000c*/ 	.word	0x00000000
        /*0010*/ 	.short	0x000a
        /*0012*/ 	.short	0x0040
        /*0014*/ 	.byte	0x00, 0xf0, 0x11, 0x00


	//----- nvinfo : EIATTR_KPARAM_INFO
	.align		4
.L_9:
        /*0018*/ 	.byte	0x04, 0x17
        /*001a*/ 	.short	(.L_11 - .L_10)
.L_10:
        /*001c*/ 	.word	0x00000000
        /*0020*/ 	.short	0x0009
        /*0022*/ 	.short	0x0038
        /*0024*/ 	.byte	0x00, 0xf5, 0x21, 0x00


	//----- nvinfo : EIATTR_KPARAM_INFO
	.align		4
.L_11:
        /*0028*/ 	.byte	0x04, 0x17
        /*002a*/ 	.short	(.L_13 - .L_12)
.L_12:
        /*002c*/ 	.word	0x00000000
        /*0030*/ 	.short	0x0008
        /*0032*/ 	.short	0x0030
        /*0034*/ 	.byte	0x00, 0xf0, 0x11, 0x00


	//----- nvinfo : EIATTR_KPARAM_INFO
	.align		4
.L_13:
        /*0038*/ 	.byte	0x04, 0x17
        /*003a*/ 	.short	(.L_15 - .L_14)
.L_14:
        /*003c*/ 	.word	0x00000000
        /*0040*/ 	.short	0x0007
        /*0042*/ 	.short	0x0028
        /*0044*/ 	.byte	0x00, 0xf5, 0x21, 0x00


	//----- nvinfo : EIATTR_KPARAM_INFO
	.align		4
.L_15:
        /*0048*/ 	.byte	0x04, 0x17
        /*004a*/ 	.short	(.L_17 - .L_16)
.L_16:
        /*004c*/ 	.word	0x00000000
        /*0050*/ 	.short	0x0006
        /*0052*/ 	.short	0x0024
        /*0054*/ 	.byte	0x00, 0xf0, 0x11, 0x00


	//----- nvinfo : EIATTR_KPARAM_INFO
	.align		4
.L_17:
        /*0058*/ 	.byte	0x04, 0x17
        /*005a*/ 	.short	(.L_19 - .L_18)
.L_18:
        /*005c*/ 	.word	0x00000000
        /*0060*/ 	.short	0x0005
        /*0062*/ 	.short	0x0020
        /*0064*/ 	.byte	0x00, 0xf0, 0x11, 0x00


	//----- nvinfo : EIATTR_KPARAM_INFO
	.align		4
.L_19:
        /*0068*/ 	.byte	0x04, 0x17
        /*006a*/ 	.short	(.L_21 - .L_20)
.L_20:
        /*006c*/ 	.word	0x00000000
        /*0070*/ 	.short	0x0004
        /*0072*/ 	.short	0x0018
        /*0074*/ 	.byte	0x00, 0xf5, 0x21, 0x00


	//----- nvinfo : EIATTR_KPARAM_INFO
	.align		4
.L_21:
        /*0078*/ 	.byte	0x04, 0x17
        /*007a*/ 	.short	(.L_23 - .L_22)
.L_22:
        /*007c*/ 	.word	0x00000000
        /*0080*/ 	.short	0x0003
        /*0082*/ 	.short	0x0010
        /*0084*/ 	.byte	0x00, 0xf0, 0x11, 0x00


	//----- nvinfo : EIATTR_KPARAM_INFO
	.align		4
.L_23:
        /*0088*/ 	.byte	0x04, 0x17
        /*008a*/ 	.short	(.L_25 - .L_24)
.L_24:
        /*008c*/ 	.word	0x00000000
        /*0090*/ 	.short	0x0002
        /*0092*/ 	.short	0x000c
        /*0094*/ 	.byte	0x00, 0xf0, 0x11, 0x00


	//----- nvinfo : EIATTR_KPARAM_INFO
	.align		4
.L_25:
        /*0098*/ 	.byte	0x04, 0x17
        /*009a*/ 	.short	(.L_27 - .L_26)
.L_26:
        /*009c*/ 	.word	0x00000000
        /*00a0*/ 	.short	0x0001
        /*00a2*/ 	.short	0x0008
        /*00a4*/ 	.byte	0x00, 0xf0, 0x11, 0x00


	//----- nvinfo : EIATTR_KPARAM_INFO
	.align		4
.L_27:
        /*00a8*/ 	.byte	0x04, 0x17
        /*00aa*/ 	.short	(.L_29 - .L_28)
.L_28:
        /*00ac*/ 	.word	0x00000000
        /*00b0*/ 	.short	0x0000
        /*00b2*/ 	.short	0x0000
        /*00b4*/ 	.byte	0x00, 0xf5, 0x21, 0x00


	//----- nvinfo : EIATTR_SPARSE_MMA_MASK
	.align		4
.L_29:
        /*00b8*/ 	.byte	0x03, 0x50
        /*00ba*/ 	.short	0x0000


	//----- nvinfo : EIATTR_MAXREG_COUNT
	.align		4
        /*00bc*/ 	.byte	0x03, 0x1b
        /*00be*/ 	.short	0x00ff


	//----- nvinfo : EIATTR_MERCURY_ISA_VERSION
	.align		4
        /*00c0*/ 	.byte	0x03, 0x5f
        /*00c2*/ 	.short	0x0101


	//----- nvinfo : EIATTR_VRC_CTA_INIT_COUNT
	.align		4
        /*00c4*/ 	.byte	0x02, 0x4a
	.zero		1
	.zero		1


	//----- nvinfo : EIATTR_EXIT_INSTR_OFFSETS
	.align		4
        /*00c8*/ 	.byte	0x04, 0x1c
        /*00ca*/ 	.short	(.L_31 - .L_30)


	//   ....[0]....
.L_30:
        /*00cc*/ 	.word	0x00000090


	//   ....[1]....
        /*00d0*/ 	.word	0x00000880


	//   ....[2]....
        /*00d4*/ 	.word	0x00001a30


	//----- nvinfo : EIATTR_CRS_STACK_SIZE
	.align		4
.L_31:
        /*00d8*/ 	.byte	0x04, 0x1e
        /*00da*/ 	.short	(.L_33 - .L_32)
.L_32:
        /*00dc*/ 	.word	0x00000000


	//----- nvinfo : EIATTR_CBANK_PARAM_SIZE
	.align		4
.L_33:
        /*00e0*/ 	.byte	0x03, 0x19
        /*00e2*/ 	.short	0x0044


	//----- nvinfo : EIATTR_PARAM_CBANK
	.align		4
        /*00e4*/ 	.byte	0x04, 0x0a
        /*00e6*/ 	.short	(.L_35 - .L_34)
	.align		4
.L_34:
        /*00e8*/ 	.word	index@(.nv.constant0._Z13search_kernelPiiiiS_iiS_iS_i)
        /*00ec*/ 	.short	0x0380
        /*00ee*/ 	.short	0x0044


	//----- nvinfo : EIATTR_SW_WAR
	.align		4
.L_35:
        /*00f0*/ 	.byte	0x04, 0x36
        /*00f2*/ 	.short	(.L_37 - .L_36)
.L_36:
        /*00f4*/ 	.word	0x00000008
.L_37:


//--------------------- .nv.callgraph             --------------------------
	.section	.nv.callgraph,"",@"SHT_CUDA_CALLGRAPH"
	.align	4
	.sectionentsize	8
	.align		4
        /*0000*/ 	.word	0x00000000
	.align		4
        /*0004*/ 	.word	0xffffffff
	.align		4
        /*0008*/ 	.word	0x00000000
	.align		4
        /*000c*/ 	.word	0xfffffffe
	.align		4
        /*0010*/ 	.word	0x00000000
	.align		4
        /*0014*/ 	.word	0xfffffffd
	.align		4
        /*0018*/ 	.word	0x00000000
	.align		4
        /*001c*/ 	.word	0xfffffffc


//--------------------- .text._Z13search_kernelPiiiiS_iiS_iS_i --------------------------
	.section	.text._Z13search_kernelPiiiiS_iiS_iS_i,"ax",@progbits
	.align	128
        .global         _Z13search_kernelPiiiiS_iiS_iS_i
        .type           _Z13search_kernelPiiiiS_iiS_iS_i,@function
        .size           _Z13search_kernelPiiiiS_iiS_iS_i,(.L_x_30 - _Z13search_kernelPiiiiS_iiS_iS_i)
        .other          _Z13search_kernelPiiiiS_iiS_iS_i,@"STO_CUDA_ENTRY STV_DEFAULT"
_Z13search_kernelPiiiiS_iiS_iS_i:
.text._Z13search_kernelPiiiiS_iiS_iS_i:
[----:B------:R-:W-:Y:S01]  /*0000*/  LDC R1, c[0x0][0x37c] ;  /* 0x0000df00ff017b82 */ /* 0x000fe20000000800 */
[----:B------:R-:W0:Y:S07]  /*0010*/  S2R R3, SR_TID.X ;  /* 0x0000000000037919 */ /* 0x000e2e0000002100 */
[----:B------:R-:W0:Y:S01]  /*0020*/  S2UR UR4, SR_CTAID.X ;  /* 0x00000000000479c3 */ /* 0x000e220000002500 */
[----:B------:R-:W1:Y:S07]  /*0030*/  LDCU UR5, c[0x0][0x3a0] ;  /* 0x00007400ff0577ac */ /* 0x000e6e0008000800 */
[----:B------:R-:W0:Y:S08]  /*0040*/  LDC R0, c[0x0][0x360] ;  /* 0x0000d800ff007b82 */ /* 0x000e300000000800 */
[----:B------:R-:W2:Y:S01]  /*0050*/  LDC R2, c[0x0][0x3b0] ;  /* 0x0000ec00ff027b82 */ /* 0x000ea20000000800 */
[----:B0-----:R-:W-:Y:S01]  /*0060*/  IMAD R0, R0, UR4, R3 ;  /* 0x0000000400007c24 */ /* 0x001fe2000f8e0203 */
[----:B--2---:R-:W-:-:S04]  /*0070*/  ISETP.GE.AND P0, PT, R2, 0x1, PT ;  /* 0x000000010200780c */ /* 0x004fc80003f06270 */
[----:B-1----:R-:W-:-:S13]  /*0080*/  ISETP.GE.OR P0, PT, R0, UR5, !P0 ;  /* 0x0000000500007c0c */ /* 0x002fda000c706670 */
[----:B------:R-:W-:Y:S05]  /*0090*/  @P0 EXIT ;  /* 0x000000000000094d */ /* 0x000fea0003800000 */
[----:B------:R-:W0:Y:S01]  /*00a0*/  LDCU UR5, c[0x0][0x3a4] ;  /* 0x00007480ff0577ac */ /* 0x000e220008000800 */
[----:B------:R-:W1:Y:S01]  /*00b0*/  LDCU UR6, c[0x0][0x390] ;  /* 0x00007200ff0677ac */ /* 0x000e620008000800 */
[----:B------:R-:W1:Y:S01]  /*00c0*/  LDCU UR4, c[0x0][0x388] ;  /* 0x00007100ff0477ac */ /* 0x000e620008000800 */
[----:B------:R-:W2:Y:S01]  /*00d0*/  LDCU.64 UR8, c[0x0][0x380] ;  /* 0x00007000ff0877ac */ /* 0x000ea20008000a00 */
[----:B------:R-:W3:Y:S01]  /*00e0*/  LDCU.64 UR12, c[0x0][0x358] ;  /* 0x00006b00ff0c77ac */ /* 0x000ee20008000a00 */
[----:B0-----:R-:W-:Y:S01]  /*00f0*/  IMAD R4, R0, UR5, RZ ;  /* 0x0000000500047c24 */ /* 0x001fe2000f8e02ff */
[----:B------:R-:W-:Y:S02]  /*0100*/  UISETP.GT.AND UP0, UPT, UR5, URZ, UPT ;  /* 0x000000ff0500728c */ /* 0x000fe4000bf04270 */
[----:B-1----:R-:W-:Y:S02]  /*0110*/  UIMAD UR4, UR6, UR4, URZ ;  /* 0x00000004060472a4 */ /* 0x002fe4000f8e02ff */
[----:B------:R-:W-:-:S02]  /*0120*/  UIMAD.WIDE UR6, UR6, 0x4, URZ ;  /* 0x00000004060678a5 */ /* 0x000fc4000f8e02ff */
[----:B--2---:R-:W-:-:S03]  /*0130*/  UIMAD.WIDE UR8, UR4, 0x4, UR8 ;  /* 0x00000004040878a5 */ /* 0x004fc6000f8e0208 */
[----:B---3--:R-:W-:Y:S09]  /*0140*/  BRA.U UP0, `(.L_x_0) ;  /* 0x0000000500d07547 */ /* 0x008ff2000b800000 */
[----:B------:R-:W-:-:S07]  /*0150*/  IMAD.MOV.U32 R4, RZ, RZ, RZ ;  /* 0x000000ffff047224 */ /* 0x000fce00078e00ff */
.L_x_8:
[----:B0-----:R-:W0:Y:S01]  /*0160*/  LDC.64 R2, c[0x0][0x3a8] ;  /* 0x0000ea00ff027b82 */ /* 0x001e220000000a00 */
[----:B-12---:R-:W1:Y:S01]  /*0170*/  LDCU UR4, c[0x0][0x3b0] ;  /* 0x00007600ff0477ac */ /* 0x006e620008000800 */
[----:B0-----:R-:W-:-:S05]  /*0180*/  IMAD.WIDE.U32 R2, R4, 0x4, R2 ;  /* 0x0000000404027825 */ /* 0x001fca00078e0002 */
[----:B---3--:R-:W2:Y:S04]  /*0190*/  LDG.E R6, desc[UR12][R2.64] ;  /* 0x0000000c02067981 */ /* 0x008ea8000c1e1900 */
[----:B----4-:R-:W2:Y:S01]  /*01a0*/  LDG.E R5, desc[UR12][R2.64+0x4] ;  /* 0x0000040c02057981 */ /* 0x010ea2000c1e1900 */
[----:B------:R-:W-:-:S05]  /*01b0*/  VIADD R4, R4, 0x1 ;  /* 0x0000000104047836 */ /* 0x000fca0000000000 */
[----:B-1----:R-:W-:Y:S02]  /*01c0*/  ISETP.NE.AND P1, PT, R4, UR4, PT ;  /* 0x0000000404007c0c */ /* 0x002fe4000bf25270 */
[----:B--2---:R-:W-:-:S13]  /*01d0*/  ISETP.NE.AND P0, PT, R5, R6, PT ;  /* 0x000000060500720c */ /* 0x004fda0003f05270 */
[----:B------:R-:W-:Y:S05]  /*01e0*/  @!P0 BRA `(.L_x_1) ;  /* 0x0000000400a08947 */ /* 0x000fea0003800000 */
[----:B------:R-:W0:Y:S01]  /*01f0*/  LDC.64 R8, c[0x0][0x380] ;  /* 0x0000e000ff087b82 */ /* 0x000e220000000a00 */
[----:B------:R-:W1:Y:S01]  /*0200*/  LDCU UR4, c[0x0][0x390] ;  /* 0x00007200ff0477ac */ /* 0x000e620008000800 */
[----:B------:R-:W-:-:S05]  /*0210*/  IMAD.IADD R14, R5, 0x1, -R6 ;  /* 0x00000001050e7824 */ /* 0x000fca00078e0a06 */
[----:B------:R-:W-:-:S04]  /*0220*/  SHF.R.S32.HI R15, RZ, 0x1f, R14 ;  /* 0x0000001fff0f7819 */ /* 0x000fc8000001140e */
[--C-:B------:R-:W-:Y:S02]  /*0230*/  SHF.R.U32.HI R3, RZ, 0x1, R15.reuse ;  /* 0x00000001ff037819 */ /* 0x100fe4000001160f */
[----:B------:R-:W-:-:S03]  /*0240*/  SHF.R.U64 R2, R14, 0x1, R15 ;  /* 0x000000010e027819 */ /* 0x000fc6000000120f */
[----:B------:R-:W-:Y:S02]  /*0250*/  IMAD R5, R3, UR6, RZ ;  /* 0x0000000603057c24 */ /* 0x000fe4000f8e02ff */
[----:B-1----:R-:W-:Y:S02]  /*0260*/  IMAD R3, R6, UR4, RZ ;  /* 0x0000000406037c24 */ /* 0x002fe4000f8e02ff */
[----:B------:R-:W-:-:S04]  /*0270*/  IMAD.WIDE.U32 R6, R2, UR6, RZ ;  /* 0x0000000602067c25 */ /* 0x000fc8000f8e00ff */
[----:B------:R-:W-:Y:S02]  /*0280*/  IMAD R5, R2, UR7, R5 ;  /* 0x0000000702057c24 */ /* 0x000fe4000f8e0205 */
[----:B0-----:R-:W-:-:S04]  /*0290*/  IMAD.WIDE R8, R3, 0x4, R8 ;  /* 0x0000000403087825 */ /* 0x001fc800078e0208 */
[----:B------:R-:W-:Y:S02]  /*02a0*/  IMAD.SHL.U32 R17, R6, 0x4, RZ ;  /* 0x0000000406117824 */ /* 0x000fe400078e00ff */
[----:B------:R-:W-:-:S03]  /*02b0*/  IMAD.IADD R19, R7, 0x1, R5 ;  /* 0x0000000107137824 */ /* 0x000fc600078e0205 */
[----:B------:R-:W-:Y:S02]  /*02c0*/  IADD3 R2, P0, PT, R8, R17, RZ ;  /* 0x0000001108027210 */ /* 0x000fe40007f1e0ff */
[----:B------:R-:W-:-:S05]  /*02d0*/  SHF.L.U64.HI R13, R6, 0x2, R19 ;  /* 0x00000002060d7819 */ /* 0x000fca0000010213 */
[----:B------:R-:W-:-:S05]  /*02e0*/  IMAD.X R3, R9, 0x1, R13, P0 ;  /* 0x0000000109037824 */ /* 0x000fca00000e060d */
[----:B------:R-:W2:Y:S01]  /*02f0*/  LDG.E R16, desc[UR12][R2.64+0x30] ;  /* 0x0000300c02107981 */ /* 0x000ea2000c1e1900 */
[--C-:B------:R-:W-:Y:S02]  /*0300*/  IMAD.MOV.U32 R11, RZ, RZ, R8.reuse ;  /* 0x000000ffff0b7224 */ /* 0x100fe400078e0008 */
[--C-:B------:R-:W-:Y:S02]  /*0310*/  IMAD.MOV.U32 R10, RZ, RZ, R9.reuse ;  /* 0x000000ffff0a7224 */ /* 0x100fe400078e0009 */
[----:B------:R-:W-:Y:S02]  /*0320*/  IMAD.MOV.U32 R12, RZ, RZ, R8 ;  /* 0x000000ffff0c7224 */ /* 0x000fe400078e0008 */
[----:B------:R-:W-:Y:S01]  /*0330*/  IMAD.MOV.U32 R5, RZ, RZ, R9 ;  /* 0x000000ffff057224 */ /* 0x000fe200078e0009 */
[----:B--2---:R-:W-:-:S13]  /*0340*/  ISETP.NE.AND P0, PT, R16, RZ, PT ;  /* 0x000000ff1000720c */ /* 0x004fda0003f05270 */
[----:B------:R-:W-:Y:S05]  /*0350*/  @!P0 BRA `(.L_x_2) ;  /* 0x0000000000888947 */ /* 0x000fea0003800000 */
[----:B------:R-:W0:Y:S02]  /*0360*/  LDC R13, c[0x0][0x390] ;  /* 0x0000e400ff0d7b82 */ /* 0x000e240000000800 */
.L_x_4:
[----:B------:R-:W-:Y:S01]  /*0370*/  ISETP.GT.AND P0, PT, R16, -0x1, PT ;  /* 0xffffffff1000780c */ /* 0x000fe20003f04270 */
[----:B------:R-:W-:-:S12]  /*0380*/  IMAD.MOV.U32 R7, RZ, RZ, R15 ;  /* 0x000000ffff077224 */ /* 0x000fd800078e000f */
[----:B------:R-:W-:Y:S05]  /*0390*/  @P0 BRA `(.L_x_3) ;  /* 0x00000000002c0947 */ /* 0x000fea0003800000 */
[----:B------:R-:W-:Y:S02]  /*03a0*/  IADD3 R7, P0, PT, R6, UR6, RZ ;  /* 0x0000000606077c10 */ /* 0x000fe4000ff1e0ff */
[----:B------:R-:W-:Y:S02]  /*03b0*/  IADD3 R14, P3, PT, R14, -0x1, RZ ;  /* 0xffffffff0e0e7810 */ /* 0x000fe40007f7e0ff */
[----:B------:R-:W-:Y:S01]  /*03c0*/  IADD3.X R8, PT, PT, R19, UR7, RZ, P0, !PT ;  /* 0x0000000713087c10 */ /* 0x000fe200087fe4ff */
[----:B------:R-:W-:-:S03]  /*03d0*/  IMAD.SHL.U32 R6, R7, 0x4, RZ ;  /* 0x0000000407067824 */ /* 0x000fc600078e00ff */
[----:B------:R-:W-:Y:S01]  /*03e0*/  SHF.L.U64.HI R7, R7, 0x2, R8 ;  /* 0x0000000207077819 */ /* 0x000fe20000010208 */
[----:B0-----:R-:W-:Y:S01]  /*03f0*/  IMAD.WIDE R8, R13, 0x10, R2 ;  /* 0x000000100d087825 */ /* 0x001fe200078e0202 */
[C---:B------:R-:W-:Y:S02]  /*0400*/  IADD3 R11, P0, PT, R6.reuse, R11, RZ ;  /* 0x0000000b060b7210 */ /* 0x040fe40007f1e0ff */
[----:B------:R-:W-:-:S03]  /*0410*/  IADD3 R12, P2, PT, R6, R12, RZ ;  /* 0x0000000c060c7210 */ /* 0x000fc60007f5e0ff */
[C---:B------:R-:W-:Y:S02]  /*0420*/  IMAD.X R10, R7.reuse, 0x1, R10, P0 ;  /* 0x00000001070a7824 */ /* 0x040fe400000e060a */
[----:B------:R-:W-:Y:S01]  /*0430*/  IMAD.X R5, R7, 0x1, R5, P2 ;  /* 0x0000000107057824 */ /* 0x000fe200010e0605 */
[----:B------:R-:W-:-:S07]  /*0440*/  IADD3.X R7, PT, PT, R15, -0x1, RZ, P3, !PT ;  /* 0xffffffff0f077810 */ /* 0x000fce0001ffe4ff */
.L_x_3:
[----:B------:R-:W-:-:S04]  /*0450*/  ISETP.GE.U32.AND P0, PT, R14, 0x2, PT ;  /* 0x000000020e00780c */ /* 0x000fc80003f06070 */
[----:B------:R-:W-:-:S13]  /*0460*/  ISETP.GE.U32.AND.EX P0, PT, R7, RZ, PT, P0 ;  /* 0x000000ff0700720c */ /* 0x000fda0003f06100 */
[----:B------:R-:W-:Y:S05]  /*0470*/  @!P0 BRA `(.L_x_1) ;  /* 0x0000000000fc8947 */ /* 0x000fea0003800000 */
[--C-:B------:R-:W-:Y:S02]  /*0480*/  SHF.R.U32.HI R15, RZ, 0x1, R7.reuse ;  /* 0x00000001ff0f7819 */ /* 0x100fe40000011607 */
[----:B------:R-:W-:Y:S02]  /*0490*/  SHF.R.U64 R14, R14, 0x1, R7 ;  /* 0x000000010e0e7819 */ /* 0x000fe40000001207 */
[--C-:B------:R-:W-:Y:S02]  /*04a0*/  SHF.R.U32.HI R3, RZ, 0x1, R15.reuse ;  /* 0x00000001ff037819 */ /* 0x100fe4000001160f */
[----:B------:R-:W-:-:S03]  /*04b0*/  SHF.R.U64 R2, R14, 0x1, R15 ;  /* 0x000000010e027819 */ /* 0x000fc6000000120f */
[----:B------:R-:W-:Y:S02]  /*04c0*/  IMAD R3, R3, UR6, RZ ;  /* 0x0000000603037c24 */ /* 0x000fe4000f8e02ff */
[----:B------:R-:W-:-:S04]  /*04d0*/  IMAD.WIDE.U32 R6, R2, UR6, RZ ;  /* 0x0000000602067c25 */ /* 0x000fc8000f8e00ff */
[----:B------:R-:W-:Y:S02]  /*04e0*/  IMAD R3, R2, UR7, R3 ;  /* 0x0000000702037c24 */ /* 0x000fe4000f8e0203 */
[----:B------:R-:W-:Y:S02]  /*04f0*/  IMAD.SHL.U32 R17, R6, 0x4, RZ ;  /* 0x0000000406117824 */ /* 0x000fe400078e00ff */
[----:B------:R-:W-:-:S03]  /*0500*/  IMAD.IADD R19, R7, 0x1, R3 ;  /* 0x0000000107137824 */ /* 0x000fc600078e0203 */
[----:B------:R-:W-:Y:S02]  /*0510*/  IADD3 R2, P0, PT, R8, R17, RZ ;  /* 0x0000001108027210 */ /* 0x000fe40007f1e0ff */
[----:B------:R-:W-:-:S05]  /*0520*/  SHF.L.U64.HI R7, R6, 0x2, R19 ;  /* 0x0000000206077819 */ /* 0x000fca0000010213 */
[----:B------:R-:W-:-:S05]  /*0530*/  IMAD.X R3, R9, 0x1, R7, P0 ;  /* 0x0000000109037824 */ /* 0x000fca00000e0607 */
[----:B------:R-:W2:Y:S02]  /*0540*/  LDG.E R16, desc[UR12][R2.64+0x30] ;  /* 0x0000300c02107981 */ /* 0x000ea4000c1e1900 */
[----:B--2---:R-:W-:-:S13]  /*0550*/  ISETP.NE.AND P0, PT, R16, RZ, PT ;  /* 0x000000ff1000720c */ /* 0x004fda0003f05270 */
[----:B------:R-:W-:Y:S05]  /*0560*/  @P0 BRA `(.L_x_4) ;  /* 0xfffffffc00800947 */ /* 0x000fea000383ffff */
[----:B0-----:R-:W-:-:S07]  /*0570*/  IMAD.MOV.U32 R13, RZ, RZ, R7 ;  /* 0x000000ffff0d7224 */ /* 0x001fce00078e0007 */
.L_x_2:
[----:B------:R-:W-:Y:S02]  /*0580*/  ISETP.NE.U32.AND P0, PT, R12, RZ, PT ;  /* 0x000000ff0c00720c */ /* 0x000fe40003f05070 */
[----:B------:R-:W-:Y:S02]  /*0590*/  IADD3 R8, P2, PT, R11, R17, RZ ;  /* 0x000000110b087210 */ /* 0x000fe40007f5e0ff */
[----:B------:R-:W-:-:S03]  /*05a0*/  ISETP.NE.AND.EX P0, PT, R5, RZ, PT, P0 ;  /* 0x000000ff0500720c */ /* 0x000fc60003f05300 */
[----:B------:R-:W-:-:S10]  /*05b0*/  IMAD.X R9, R10, 0x1, R13, P2 ;  /* 0x000000010a097824 */ /* 0x000fd400010e060d */
[----:B------:R-:W-:Y:S05]  /*05c0*/  @!P0 BRA `(.L_x_1) ;  /* 0x0000000000a88947 */ /* 0x000fea0003800000 */
[----:B------:R-:W0:Y:S02]  /*05d0*/  LDCU.64 UR4, c[0x0][0x380] ;  /* 0x00007000ff0477ac */ /* 0x000e240008000a00 */
[----:B0-----:R-:W-:-:S04]  /*05e0*/  ISETP.GT.U32.AND P0, PT, R8, UR4, PT ;  /* 0x0000000408007c0c */ /* 0x001fc8000bf04070 */
[----:B------:R-:W-:-:S13]  /*05f0*/  ISETP.GT.U32.AND.EX P0, PT, R9, UR5, PT, P0 ;  /* 0x0000000509007c0c */ /* 0x000fda000bf04100 */
[----:B------:R-:W-:Y:S05]  /*0600*/  @!P0 BRA `(.L_x_5) ;  /* 0x00000000003c8947 */ /* 0x000fea0003800000 */
[----:B------:R-:W0:Y:S01]  /*0610*/  LDC R5, c[0x0][0x390] ;  /* 0x0000e400ff057b82 */ /* 0x000e220000000800 */
[----:B------:R-:W1:Y:S07]  /*0620*/  LDCU.64 UR4, c[0x0][0x380] ;  /* 0x00007000ff0477ac */ /* 0x000e6e0008000a00 */
[----:B------:R-:W2:Y:S01]  /*0630*/  LDC R13, c[0x0][0x38c] ;  /* 0x0000e300ff0d7b82 */ /* 0x000ea20000000800 */
[----:B01----:R-:W-:-:S07]  /*0640*/  IMAD.MOV R5, RZ, RZ, -R5 ;  /* 0x000000ffff057224 */ /* 0x003fce00078e0a05 */
.L_x_6:
[----:B--2---:R-:W-:-:S04]  /*0650*/  IMAD.WIDE R6, R13, 0x4, R2 ;  /* 0x000000040d067825 */ /* 0x004fc800078e0202 */
[----:B------:R-:W-:Y:S02]  /*0660*/  IMAD.WIDE R10, R5, 0x4, R6 ;  /* 0x00000004050a7825 */ /* 0x000fe400078e0206 */
[----:B------:R-:W2:Y:S04]  /*0670*/  LDG.E R6, desc[UR12][R6.64+0x4] ;  /* 0x0000040c06067981 */ /* 0x000ea8000c1e1900 */
[----:B------:R-:W2:Y:S02]  /*0680*/  LDG.E R11, desc[UR12][R10.64+0x4] ;  /* 0x0000040c0a0b7981 */ /* 0x000ea4000c1e1900 */
[----:B--2---:R-:W-:-:S13]  /*0690*/  ISETP.NE.AND P0, PT, R6, R11, PT ;  /* 0x0000000b0600720c */ /* 0x004fda0003f05270 */
[----:B------:R-:W-:Y:S05]  /*06a0*/  @P0 BRA `(.L_x_5) ;  /* 0x0000000000140947 */ /* 0x000fea0003800000 */
[----:B------:R-:W-:-:S04]  /*06b0*/  IMAD.WIDE R8, R5, 0x4, R8 ;  /* 0x0000000405087825 */ /* 0x000fc800078e0208 */
[----:B------:R-:W-:Y:S01]  /*06c0*/  IMAD.WIDE R2, R5, 0x4, R2 ;  /* 0x0000000405027825 */ /* 0x000fe200078e0202 */
[----:B------:R-:W-:-:S04]  /*06d0*/  ISETP.GT.U32.AND P0, PT, R8, UR4, PT ;  /* 0x0000000408007c0c */ /* 0x000fc8000bf04070 */
[----:B------:R-:W-:-:S13]  /*06e0*/  ISETP.GT.U32.AND.EX P0, PT, R9, UR5, PT, P0 ;  /* 0x0000000509007c0c */ /* 0x000fda000bf04100 */
[----:B------:R-:W-:Y:S05]  /*06f0*/  @P0 BRA `(.L_x_6) ;  /* 0xfffffffc00d40947 */ /* 0x000fea000383ffff */
.L_x_5:
[----:B------:R-:W1:Y:S01]  /*0700*/  LDC R15, c[0x0][0x38c] ;  /* 0x0000e300ff0f7b82 */ /* 0x000e620000000800 */
[----:B------:R-:W-:Y:S01]  /*0710*/  ISETP.GE.U32.AND P0, PT, R8, UR8, PT ;  /* 0x0000000808007c0c */ /* 0x000fe2000bf06070 */
[----:B------:R-:W2:Y:S03]  /*0720*/  LDCU UR4, c[0x0][0x3c0] ;  /* 0x00007800ff0477ac */ /* 0x000ea60008000800 */
[----:B------:R-:W-:-:S03]  /*0730*/  ISETP.GE.U32.AND.EX P0, PT, R9, UR9, PT, P0 ;  /* 0x0000000909007c0c */ /* 0x000fc6000bf06100 */
[----:B------:R-:W3:Y:S10]  /*0740*/  LDC.64 R6, c[0x0][0x3b8] ;  /* 0x0000ee00ff067b82 */ /* 0x000ef40000000a00 */
[----:B------:R-:W-:Y:S05]  /*0750*/  @P0 BRA `(.L_x_1) ;  /* 0x0000000000440947 */ /* 0x000fea0003800000 */
.L_x_7:
[----:B-1----:R-:W-:-:S05]  /*0760*/  IMAD.WIDE R12, R15, 0x4, R2 ;  /* 0x000000040f0c7825 */ /* 0x002fca00078e0202 */
[----:B----4-:R-:W4:Y:S02]  /*0770*/  LDG.E R5, desc[UR12][R12.64+0x4] ;  /* 0x0000040c0c057981 */ /* 0x010f24000c1e1900 */
[----:B----4-:R-:W-:-:S13]  /*0780*/  ISETP.NE.AND P0, PT, R5, RZ, PT ;  /* 0x000000ff0500720c */ /* 0x010fda0003f05270 */
[----:B------:R-:W-:Y:S05]  /*0790*/  @P0 BRA `(.L_x_1) ;  /* 0x0000000000340947 */ /* 0x000fea0003800000 */
[----:B------:R-:W2:Y:S02]  /*07a0*/  LDG.E R13, desc[UR12][R12.64+-0x4] ;  /* 0xfffffc0c0c0d7981 */ /* 0x000ea4000c1e1900 */
[----:B--2---:R-:W-:-:S04]  /*07b0*/  IMAD R11, R0, UR4, R13 ;  /* 0x00000004000b7c24 */ /* 0x004fc8000f8e020d */
[----:B---3--:R-:W-:-:S05]  /*07c0*/  IMAD.WIDE R10, R11, 0x4, R6 ;  /* 0x000000040b0a7825 */ /* 0x008fca00078e0206 */
[----:B------:R-:W2:Y:S01]  /*07d0*/  LDG.E R5, desc[UR12][R10.64] ;  /* 0x0000000c0a057981 */ /* 0x000ea2000c1e1900 */
[----:B------:R-:W-:Y:S02]  /*07e0*/  IADD3 R8, P0, PT, R8, UR6, RZ ;  /* 0x0000000608087c10 */ /* 0x000fe4000ff1e0ff */
[----:B------:R-:W-:Y:S02]  /*07f0*/  IADD3 R2, P2, PT, R2, UR6, RZ ;  /* 0x0000000602027c10 */ /* 0x000fe4000ff5e0ff */
[----:B------:R-:W-:Y:S02]  /*0800*/  IADD3.X R9, PT, PT, R9, UR7, RZ, P0, !PT ;  /* 0x0000000709097c10 */ /* 0x000fe400087fe4ff */
[----:B------:R-:W-:Y:S02]  /*0810*/  ISETP.GE.U32.AND P0, PT, R8, UR8, PT ;  /* 0x0000000808007c0c */ /* 0x000fe4000bf06070 */
[----:B------:R-:W-:Y:S02]  /*0820*/  IADD3.X R3, PT, PT, R3, UR7, RZ, P2, !PT ;  /* 0x0000000703037c10 */ /* 0x000fe400097fe4ff */
[----:B------:R-:W-:Y:S01]  /*0830*/  ISETP.GE.U32.AND.EX P0, PT, R9, UR9, PT, P0 ;  /* 0x0000000909007c0c */ /* 0x000fe2000bf06100 */
[----:B--2---:R-:W-:-:S05]  /*0840*/  VIADD R5, R5, 0x1 ;  /* 0x0000000105057836 */ /* 0x004fca0000000000 */
[----:B------:R4:W-:Y:S07]  /*0850*/  STG.E desc[UR12][R10.64], R5 ;  /* 0x000000050a007986 */ /* 0x0009ee000c10190c */
[----:B------:R-:W-:Y:S05]  /*0860*/  @!P0 BRA `(.L_x_7) ;  /* 0xfffffffc00bc8947 */ /* 0x000fea000383ffff */
.L_x_1:
[----:B------:R-:W-:Y:S05]  /*0870*/  @P1 BRA `(.L_x_8) ;  /* 0xfffffff800381947 */ /* 0x000fea000383ffff */
[----:B--2---:R-:W-:Y:S05]  /*0880*/  EXIT ;  /* 0x000000000000794d */ /* 0x004fea0003800000 */
.L_x_0:
[----:B------:R-:W-:Y:S01]  /*0890*/  ULOP3.LUT UR4, UR5, 0x7ffffff8, URZ, 0xc0, !UPT ;  /* 0x7ffffff805047892 */ /* 0x000fe2000f8ec0ff */
[----:B------:R-:W-:Y:S01]  /*08a0*/  IMAD.MOV.U32 R3, RZ, RZ, RZ ;  /* 0x000000ffff037224 */ /* 0x000fe200078e00ff */
[----:B------:R-:W-:Y:S02]  /*08b0*/  ULOP3.LUT UR5, UR5, 0x7, URZ, 0xc0, !UPT ;  /* 0x0000000705057892 */ /* 0x000fe4000f8ec0ff */
[----:B------:R-:W-:-:S12]  /*08c0*/  UIADD3 UR10, UPT, UPT, -UR4, URZ, URZ ;  /* 0x000000ff040a7290 */ /* 0x000fd8000fffe1ff */
.L_x_28:
[----:B0-----:R-:W0:Y:S01]  /*08d0*/  LDCU UR11, c[0x0][0x3a4] ;  /* 0x00007480ff0b77ac */ /* 0x001e220008000800 */
[----:B------:R-:W-:Y:S02]  /*08e0*/  IMAD.MOV.U32 R5, RZ, RZ, R3 ;  /* 0x000000ffff057224 */ /* 0x000fe400078e0003 */
[----:B------:R-:W-:Y:S01]  /*08f0*/  IMAD.MOV.U32 R2, RZ, RZ, RZ ;  /* 0x000000ffff027224 */ /* 0x000fe200078e00ff */
[----:B------:R-:W-:Y:S01]  /*0900*/  UMOV UR4, URZ ;  /* 0x000000ff00047c82 */ /* 0x000fe20008000000 */
[----:B0-----:R-:W-:-:S09]  /*0910*/  UISETP.GE.U32.AND UP0, UPT, UR11, 0x8, UPT ;  /* 0x000000080b00788c */ /* 0x001fd2000bf06070 */
[----:B------:R-:W-:Y:S05]  /*0920*/  BRA.U !UP0, `(.L_x_9) ;  /* 0x0000000108f47547 */ /* 0x000fea000b800000 */
[----:B------:R-:W0:Y:S01]  /*0930*/  LDC.64 R6, c[0x0][0x398] ;  /* 0x0000e600ff067b82 */ /* 0x000e220000000a00 */
[----:B------:R-:W-:Y:S01]  /*0940*/  IMAD.MOV.U32 R2, RZ, RZ, RZ ;  /* 0x000000ffff027224 */ /* 0x000fe200078e00ff */
[----:B------:R-:W-:Y:S01]  /*0950*/  ULOP3.LUT UR11, UR11, 0x7ffffff8, URZ, 0xc0, !UPT ;  /* 0x7ffffff80b0b7892 */ /* 0x000fe2000f8ec0ff */
[----:B------:R-:W-:Y:S01]  /*0960*/  IMAD.MOV.U32 R11, RZ, RZ, R4 ;  /* 0x000000ffff0b7224 */ /* 0x000fe200078e0004 */
[----:B------:R-:W-:Y:S01]  /*0970*/  UMOV UR4, UR10 ;  /* 0x0000000a00047c82 */ /* 0x000fe20008000000 */
[----:B------:R-:W-:-:S09]  /*0980*/  IMAD.MOV.U32 R5, RZ, RZ, R3 ;  /* 0x000000ffff057224 */ /* 0x000fd200078e0003 */
.L_x_10:
[----:B------:R-:W-:-:S04]  /*0990*/  LOP3.LUT R8, R5, 0x1, RZ, 0xc0, !PT ;  /* 0x0000000105087812 */ /* 0x000fc800078ec0ff */
[----:B------:R-:W-:Y:S01]  /*09a0*/  ISETP.NE.U32.AND P6, PT, R8, 0x1, PT ;  /* 0x000000010800780c */ /* 0x000fe20003fc5070 */
[----:B0-----:R-:W-:-:S12]  /*09b0*/  IMAD.WIDE R8, R11, 0x4, R6 ;  /* 0x000000040b087825 */ /* 0x001fd800078e0206 */
[----:B------:R-:W2:Y:S01]  /*09c0*/  @P6 LDG.E R13, desc[UR12][R8.64] ;  /* 0x0000000c080d6981 */ /* 0x000ea2000c1e1900 */
[-C--:B------:R-:W-:Y:S02]  /*09d0*/  LEA.HI R12, R5, R5.reuse, RZ, 0x1 ;  /* 0x00000005050c7211 */ /* 0x080fe400078f08ff */
[----:B------:R-:W-:Y:S02]  /*09e0*/  SHF.R.S32.HI R10, RZ, 0x1f, R5 ;  /* 0x0000001fff0a7819 */ /* 0x000fe40000011405 */
[----:B------:R-:W-:Y:S02]  /*09f0*/  SHF.R.U32.HI R12, RZ, 0x1, R12 ;  /* 0x00000001ff0c7819 */ /* 0x000fe4000001160c */
[----:B------:R-:W-:Y:S02]  /*0a00*/  LEA.HI R14, R10, R5, RZ, 0x2 ;  /* 0x000000050a0e7211 */ /* 0x000fe400078f10ff */
[----:B------:R-:W-:Y:S02]  /*0a10*/  LOP3.LUT R12, R12, 0x1, RZ, 0xc0, !PT ;  /* 0x000000010c0c7812 */ /* 0x000fe400078ec0ff */
[----:B------:R-:W-:-:S02]  /*0a20*/  SHF.R.U32.HI R14, RZ, 0x2, R14 ;  /* 0x00000002ff0e7819 */ /* 0x000fc4000001160e */
[CC--:B------:R-:W-:Y:S02]  /*0a30*/  LEA.HI R15, R10.reuse, R5.reuse, RZ, 0x3 ;  /* 0x000000050a0f7211 */ /* 0x0c0fe400078f18ff */
[----:B------:R-:W-:Y:S02]  /*0a40*/  LEA.HI R16, R10, R5, RZ, 0x4 ;  /* 0x000000050a107211 */ /* 0x000fe400078f20ff */
[----:B------:R-:W-:Y:S02]  /*0a50*/  ISETP.NE.U32.AND P5, PT, R12, 0x1, PT ;  /* 0x000000010c00780c */ /* 0x000fe40003fa5070 */
[----:B------:R-:W-:Y:S02]  /*0a60*/  LOP3.LUT R14, R14, 0x1, RZ, 0xc0, !PT ;  /* 0x000000010e0e7812 */ /* 0x000fe400078ec0ff */
[----:B------:R-:W-:Y:S02]  /*0a70*/  SHF.R.U32.HI R15, RZ, 0x3, R15 ;  /* 0x00000003ff0f7819 */ /* 0x000fe4000001160f */
[----:B------:R-:W-:-:S02]  /*0a80*/  SHF.R.U32.HI R16, RZ, 0x4, R16 ;  /* 0x00000004ff107819 */ /* 0x000fc40000011610 */
[-C--:B------:R-:W-:Y:S02]  /*0a90*/  LEA.HI R12, R10, R5.reuse, RZ, 0x5 ;  /* 0x000000050a0c7211 */ /* 0x080fe400078f28ff */
[----:B------:R-:W-:Y:S02]  /*0aa0*/  ISETP.NE.U32.AND P4, PT, R14, 0x1, PT ;  /* 0x000000010e00780c */ /* 0x000fe40003f85070 */
[----:B------:R-:W-:Y:S02]  /*0ab0*/  LOP3.LUT R15, R15, 0x1, RZ, 0xc0, !PT ;  /* 0x000000010f0f7812 */ /* 0x000fe400078ec0ff */
[----:B------:R-:W-:Y:S02]  /*0ac0*/  LOP3.LUT R16, R16, 0x1, RZ, 0xc0, !PT ;  /* 0x0000000110107812 */ /* 0x000fe400078ec0ff */
[----:B------:R-:W-:Y:S02]  /*0ad0*/  SHF.R.U32.HI R12, RZ, 0x5, R12 ;  /* 0x00000005ff0c7819 */ /* 0x000fe4000001160c */
[----:B------:R-:W-:-:S02]  /*0ae0*/  LEA.HI R14, R10, R5, RZ, 0x6 ;  /* 0x000000050a0e7211 */ /* 0x000fc400078f30ff */
[----:B------:R-:W-:Y:S02]  /*0af0*/  ISETP.NE.U32.AND P3, PT, R15, 0x1, PT ;  /* 0x000000010f00780c */ /* 0x000fe40003f65070 */
[----:B------:R-:W-:Y:S01]  /*0b00*/  ISETP.NE.U32.AND P2, PT, R16, 0x1, PT ;  /* 0x000000011000780c */ /* 0x000fe20003f45070 */
[----:B------:R-:W3:Y:S01]  /*0b10*/  @P5 LDG.E R15, desc[UR12][R8.64+0x4] ;  /* 0x0000040c080f5981 */ /* 0x000ee2000c1e1900 */
[----:B------:R-:W-:Y:S02]  /*0b20*/  LOP3.LUT R12, R12, 0x1, RZ, 0xc0, !PT ;  /* 0x000000010c0c7812 */ /* 0x000fe400078ec0ff */
[----:B------:R-:W-:Y:S01]  /*0b30*/  SHF.R.U32.HI R14, RZ, 0x6, R14 ;  /* 0x00000006ff0e7819 */ /* 0x000fe2000001160e */
[----:B------:R-:W4:Y:S01]  /*0b40*/  @P4 LDG.E R17, desc[UR12][R8.64+0x8] ;  /* 0x0000080c08114981 */ /* 0x000f22000c1e1900 */
[----:B------:R-:W-:Y:S02]  /*0b50*/  LEA.HI R16, R10, R5, RZ, 0x7 ;  /* 0x000000050a107211 */ /* 0x000fe400078f38ff */
[----:B------:R-:W-:-:S02]  /*0b60*/  ISETP.NE.U32.AND P1, PT, R12, 0x1, PT ;  /* 0x000000010c00780c */ /* 0x000fc40003f25070 */
[----:B------:R-:W-:Y:S01]  /*0b70*/  LOP3.LUT R14, R14, 0x1, RZ, 0xc0, !PT ;  /* 0x000000010e0e7812 */ /* 0x000fe200078ec0ff */
[----:B------:R-:W5:Y:S01]  /*0b80*/  @P3 LDG.E R19, desc[UR12][R8.64+0xc] ;  /* 0x00000c0c08133981 */ /* 0x000f62000c1e1900 */
[----:B------:R-:W-:Y:S02]  /*0b90*/  SHF.R.U32.HI R16, RZ, 0x7, R16 ;  /* 0x00000007ff107819 */ /* 0x000fe40000011610 */
[----:B------:R-:W-:Y:S02]  /*0ba0*/  ISETP.NE.U32.AND P0, PT, R14, 0x1, PT ;  /* 0x000000010e00780c */ /* 0x000fe40003f05070 */
[----:B------:R-:W-:-:S05]  /*0bb0*/  LOP3.LUT R16, R16, 0x1, RZ, 0xc0, !PT ;  /* 0x0000000110107812 */ /* 0x000fca00078ec0ff */
[----:B------:R-:W5:Y:S06]  /*0bc0*/  @P1 LDG.E R21, desc[UR12][R8.64+0x14] ;  /* 0x0000140c08151981 */ /* 0x000f6c000c1e1900 */
[----:B------:R-:W5:Y:S01]  /*0bd0*/  @P0 LDG.E R23, desc[UR12][R8.64+0x18] ;  /* 0x0000180c08170981 */ /* 0x000f62000c1e1900 */
[----:B--2---:R-:W-:Y:S01]  /*0be0*/  @P6 IMAD.IADD R2, R2, 0x1, R13 ;  /* 0x0000000102026824 */ /* 0x004fe200078e020d */
[----:B------:R-:W-:Y:S02]  /*0bf0*/  ISETP.NE.U32.AND P6, PT, R16, 0x1, PT ;  /* 0x000000011000780c */ /* 0x000fe40003fc5070 */
[----:B------:R-:W2:Y:S11]  /*0c00*/  @P2 LDG.E R13, desc[UR12][R8.64+0x10] ;  /* 0x0000100c080d2981 */ /* 0x000eb6000c1e1900 */
[----:B------:R-:W2:Y:S01]  /*0c10*/  @P6 LDG.E R25, desc[UR12][R8.64+0x1c] ;  /* 0x00001c0c08196981 */ /* 0x000ea2000c1e1900 */
[----:B------:R-:W-:-:S04]  /*0c20*/  UIADD3 UR4, UPT, UPT, UR4, 0x8, URZ ;  /* 0x0000000804047890 */ /* 0x000fc8000fffe0ff */
[----:B------:R-:W-:Y:S01]  /*0c30*/  UISETP.NE.AND UP0, UPT, UR4, URZ, UPT ;  /* 0x000000ff0400728c */ /* 0x000fe2000bf05270 */
[----:B------:R-:W-:Y:S01]  /*0c40*/  LEA.HI R5, R10, R5, RZ, 0x8 ;  /* 0x000000050a057211 */ /* 0x000fe200078f40ff */
[----:B---3--:R-:W-:-:S04]  /*0c50*/  @P5 IMAD.IADD R2, R2, 0x1, R15 ;  /* 0x0000000102025824 */ /* 0x008fc800078e020f */
[----:B----4-:R-:W-:-:S04]  /*0c60*/  @P4 IMAD.IADD R2, R2, 0x1, R17 ;  /* 0x0000000102024824 */ /* 0x010fc800078e0211 */
[----:B-----5:R-:W-:Y:S01]  /*0c70*/  @P3 IMAD.IADD R2, R2, 0x1, R19 ;  /* 0x0000000102023824 */ /* 0x020fe200078e0213 */
[----:B------:R-:W-:Y:S01]  /*0c80*/  SHF.R.S32.HI R5, RZ, 0x8, R5 ;  /* 0x00000008ff057819 */ /* 0x000fe20000011405 */
[----:B------:R-:W-:Y:S02]  /*0c90*/  VIADD R11, R11, 0x8 ;  /* 0x000000080b0b7836 */ /* 0x000fe40000000000 */
[----:B--2---:R-:W-:-:S04]  /*0ca0*/  @P2 IMAD.IADD R2, R2, 0x1, R13 ;  /* 0x0000000102022824 */ /* 0x004fc800078e020d */
[----:B------:R-:W-:-:S04]  /*0cb0*/  @P1 IMAD.IADD R2, R2, 0x1, R21 ;  /* 0x0000000102021824 */ /* 0x000fc800078e0215 */
[----:B------:R-:W-:-:S04]  /*0cc0*/  @P0 IMAD.IADD R2, R2, 0x1, R23 ;  /* 0x0000000102020824 */ /* 0x000fc800078e0217 */
[----:B------:R-:W-:Y:S01]  /*0cd0*/  @P6 IMAD.IADD R2, R2, 0x1, R25 ;  /* 0x0000000102026824 */ /* 0x000fe200078e0219 */
[----:B------:R-:W-:Y:S06]  /*0ce0*/  BRA.U UP0, `(.L_x_10) ;  /* 0xfffffffd00287547 */ /* 0x000fec000b83ffff */
[----:B------:R-:W-:-:S05]  /*0cf0*/  UMOV UR4, UR11 ;  /* 0x0000000b00047c82 */ /* 0x000fca0008000000 */
.L_x_9:
[----:B------:R-:W-:-:S09]  /*0d00*/  UISETP.NE.AND UP0, UPT, UR5, URZ, UPT ;  /* 0x000000ff0500728c */ /* 0x000fd2000bf05270 */
[----:B------:R-:W-:Y:S05]  /*0d10*/  BRA.U !UP0, `(.L_x_11) ;  /* 0x0000000508007547 */ /* 0x000fea000b800000 */
[----:B------:R-:W0:Y:S01]  /*0d20*/  LDC R8, c[0x0][0x3a4] ;  /* 0x0000e900ff087b82 */ /* 0x000e220000000800 */
[----:B------:R-:W-:-:S04]  /*0d30*/  UIADD3 UR11, UPT, UPT, UR5, -0x1, URZ ;  /* 0xffffffff050b7890 */ /* 0x000fc8000fffe0ff */
[----:B------:R-:W-:Y:S01]  /*0d40*/  UISETP.GE.U32.AND UP0, UPT, UR11, 0x3, UPT ;  /* 0x000000030b00788c */ /* 0x000fe2000bf06070 */
[----:B0-----:R-:W-:-:S08]  /*0d50*/  LOP3.LUT P4, R16, R8, 0x3, RZ, 0xc0, !PT ;  /* 0x0000000308107812 */ /* 0x001fd0000788c0ff */
[----:B------:R-:W-:Y:S05]  /*0d60*/  BRA.U !UP0, `(.L_x_12) ;  /* 0x0000000108747547 */ /* 0x000fea000b800000 */
[----:B------:R-:W0:Y:S01]  /*0d70*/  LDC.64 R6, c[0x0][0x398] ;  /* 0x0000e600ff067b82 */ /* 0x000e220000000a00 */
[----:B------:R-:W-:Y:S02]  /*0d80*/  SHF.R.S32.HI R14, RZ, 0x1f, R5 ;  /* 0x0000001fff0e7819 */ /* 0x000fe40000011405 */
[CC--:B------:R-:W-:Y:S02]  /*0d90*/  LEA.HI R9, R5.reuse, R5.reuse, RZ, 0x1 ;  /* 0x0000000505097211 */ /* 0x0c0fe400078f08ff */
[----:B------:R-:W-:Y:S02]  /*0da0*/  LOP3.LUT R11, R5, 0x1, RZ, 0xc0, !PT ;  /* 0x00000001050b7812 */ /* 0x000fe400078ec0ff */
[----:B------:R-:W-:Y:S02]  /*0db0*/  LEA.HI R10, R14, R5, RZ, 0x2 ;  /* 0x000000050e0a7211 */ /* 0x000fe400078f10ff */
[----:B------:R-:W-:Y:S02]  /*0dc0*/  SHF.R.U32.HI R9, RZ, 0x1, R9 ;  /* 0x00000001ff097819 */ /* 0x000fe40000011609 */
[----:B------:R-:W-:-:S02]  /*0dd0*/  ISETP.NE.U32.AND P0, PT, R11, 0x1, PT ;  /* 0x000000010b00780c */ /* 0x000fc40003f05070 */
[----:B------:R-:W-:Y:S02]  /*0de0*/  SHF.R.U32.HI R11, RZ, 0x2, R10 ;  /* 0x00000002ff0b7819 */ /* 0x000fe4000001160a */
[----:B------:R-:W-:Y:S01]  /*0df0*/  LOP3.LUT R10, R9, 0x1, RZ, 0xc0, !PT ;  /* 0x00000001090a7812 */ /* 0x000fe200078ec0ff */
[----:B------:R-:W-:Y:S01]  /*0e00*/  VIADD R9, R4, UR4 ;  /* 0x0000000404097c36 */ /* 0x000fe20008000000 */
[----:B------:R-:W-:Y:S02]  /*0e10*/  LEA.HI R12, R14, R5, RZ, 0x3 ;  /* 0x000000050e0c7211 */ /* 0x000fe400078f18ff */
[----:B------:R-:W-:Y:S02]  /*0e20*/  LOP3.LUT R11, R11, 0x1, RZ, 0xc0, !PT ;  /* 0x000000010b0b7812 */ /* 0x000fe400078ec0ff */
[----:B------:R-:W-:Y:S02]  /*0e30*/  ISETP.NE.U32.AND P1, PT, R10, 0x1, PT ;  /* 0x000000010a00780c */ /* 0x000fe40003f25070 */
[----:B------:R-:W-:Y:S01]  /*0e40*/  SHF.R.U32.HI R12, RZ, 0x3, R12 ;  /* 0x00000003ff0c7819 */ /* 0x000fe2000001160c */
[----:B0-----:R-:W-:Y:S01]  /*0e50*/  IMAD.WIDE R6, R9, 0x4, R6 ;  /* 0x0000000409067825 */ /* 0x001fe200078e0206 */
[----:B------:R-:W-:-:S02]  /*0e60*/  ISETP.NE.U32.AND P2, PT, R11, 0x1, PT ;  /* 0x000000010b00780c */ /* 0x000fc40003f45070 */
[----:B------:R-:W-:Y:S02]  /*0e70*/  LOP3.LUT R12, R12, 0x1, RZ, 0xc0, !PT ;  /* 0x000000010c0c7812 */ /* 0x000fe400078ec0ff */
[----:B------:R-:W2:Y:S02]  /*0e80*/  @P0 LDG.E R9, desc[UR12][R6.64] ;  /* 0x0000000c06090981 */ /* 0x000ea4000c1e1900 */
[----:B------:R-:W-:-:S03]  /*0e90*/  ISETP.NE.U32.AND P3, PT, R12, 0x1, PT ;  /* 0x000000010c00780c */ /* 0x000fc60003f65070 */
[----:B------:R-:W3:Y:S04]  /*0ea0*/  @P1 LDG.E R11, desc[UR12][R6.64+0x4] ;  /* 0x0000040c060b1981 */ /* 0x000ee8000c1e1900 */
[----:B------:R-:W4:Y:S06]  /*0eb0*/  @P2 LDG.E R13, desc[UR12][R6.64+0x8] ;  /* 0x0000080c060d2981 */ /* 0x000f2c000c1e1900 */
[----:B------:R-:W5:Y:S01]  /*0ec0*/  @P3 LDG.E R15, desc[UR12][R6.64+0xc] ;  /* 0x00000c0c060f3981 */ /* 0x000f62000c1e1900 */
[----:B------:R-:W-:Y:S01]  /*0ed0*/  LEA.HI R5, R14, R5, RZ, 0x4 ;  /* 0x000000050e057211 */ /* 0x000fe200078f20ff */
[----:B------:R-:W-:-:S03]  /*0ee0*/  UIADD3 UR4, UPT, UPT, UR4, 0x4, URZ ;  /* 0x0000000404047890 */ /* 0x000fc6000fffe0ff */
[----:B------:R-:W-:Y:S01]  /*0ef0*/  SHF.R.S32.HI R5, RZ, 0x4, R5 ;  /* 0x00000004ff057819 */ /* 0x000fe20000011405 */
[----:B--2---:R-:W-:-:S04]  /*0f00*/  @P0 IMAD.IADD R2, R2, 0x1, R9 ;  /* 0x0000000102020824 */ /* 0x004fc800078e0209 */
[----:B---3--:R-:W-:-:S04]  /*0f10*/  @P1 IMAD.IADD R2, R2, 0x1, R11 ;  /* 0x0000000102021824 */ /* 0x008fc800078e020b */
[----:B----4-:R-:W-:-:S04]  /*0f20*/  @P2 IMAD.IADD R2, R2, 0x1, R13 ;  /* 0x0000000102022824 */ /* 0x010fc800078e020d */
[----:B-----5:R-:W-:-:S07]  /*0f30*/  @P3 IMAD.IADD R2, R2, 0x1, R15 ;  /* 0x0000000102023824 */ /* 0x020fce00078e020f */
.L_x_12:
[----:B------:R-:W-:Y:S05]  /*0f40*/  @!P4 BRA `(.L_x_11) ;  /* 0x000000000074c947 */ /* 0x000fea0003800000 */
[----:B------:R-:W-:-:S13]  /*0f50*/  ISETP.NE.AND P0, PT, R16, 0x1, PT ;  /* 0x000000011000780c */ /* 0x000fda0003f05270 */
[----:B------:R-:W-:Y:S05]  /*0f60*/  @!P0 BRA `(.L_x_13) ;  /* 0x0000000000448947 */ /* 0x000fea0003800000 */
[----:B------:R-:W0:Y:S01]  /*0f70*/  LDC.64 R6, c[0x0][0x398] ;  /* 0x0000e600ff067b82 */ /* 0x000e220000000a00 */
[C---:B------:R-:W-:Y:S02]  /*0f80*/  LEA.HI R9, R5.reuse, R5, RZ, 0x1 ;  /* 0x0000000505097211 */ /* 0x040fe400078f08ff */
[----:B------:R-:W-:Y:S02]  /*0f90*/  LOP3.LUT R10, R5, 0x1, RZ, 0xc0, !PT ;  /* 0x00000001050a7812 */ /* 0x000fe400078ec0ff */
[----:B------:R-:W-:Y:S02]  /*0fa0*/  SHF.R.U32.HI R9, RZ, 0x1, R9 ;  /* 0x00000001ff097819 */ /* 0x000fe40000011609 */
[----:B------:R-:W-:Y:S02]  /*0fb0*/  ISETP.NE.U32.AND P0, PT, R10, 0x1, PT ;  /* 0x000000010a00780c */ /* 0x000fe40003f05070 */
[----:B------:R-:W-:Y:S01]  /*0fc0*/  LOP3.LUT R10, R9, 0x1, RZ, 0xc0, !PT ;  /* 0x00000001090a7812 */ /* 0x000fe200078ec0ff */
[----:B------:R-:W-:-:S03]  /*0fd0*/  VIADD R9, R4, UR4 ;  /* 0x0000000404097c36 */ /* 0x000fc60008000000 */
[----:B------:R-:W-:Y:S01]  /*0fe0*/  ISETP.NE.U32.AND P1, PT, R10, 0x1, PT ;  /* 0x000000010a00780c */ /* 0x000fe20003f25070 */
[----:B0-----:R-:W-:-:S06]  /*0ff0*/  IMAD.WIDE R6, R9, 0x4, R6 ;  /* 0x0000000409067825 */ /* 0x001fcc00078e0206 */
[----:B------:R-:W2:Y:S06]  /*1000*/  @P0 LDG.E R9, desc[UR12][R6.64] ;  /* 0x0000000c06090981 */ /* 0x000eac000c1e1900 */
[----:B------:R-:W3:Y:S01]  /*1010*/  @P1 LDG.E R11, desc[UR12][R6.64+0x4] ;  /* 0x0000040c060b1981 */ /* 0x000ee2000c1e1900 */
[----:B------:R-:W-:Y:S01]  /*1020*/  SHF.R.S32.HI R10, RZ, 0x1f, R5 ;  /* 0x0000001fff0a7819 */ /* 0x000fe20000011405 */
[----:B------:R-:W-:-:S03]  /*1030*/  UIADD3 UR4, UPT, UPT, UR4, 0x2, URZ ;  /* 0x0000000204047890 */ /* 0x000fc6000fffe0ff */
[----:B------:R-:W-:-:S04]  /*1040*/  LEA.HI R5, R10, R5, RZ, 0x2 ;  /* 0x000000050a057211 */ /* 0x000fc800078f10ff */
[----:B------:R-:W-:Y:S01]  /*1050*/  SHF.R.S32.HI R5, RZ, 0x2, R5 ;  /* 0x00000002ff057819 */ /* 0x000fe20000011405 */
[----:B--2---:R-:W-:-:S04]  /*1060*/  @P0 IMAD.IADD R2, R2, 0x1, R9 ;  /* 0x0000000102020824 */ /* 0x004fc800078e0209 */
[----:B---3--:R-:W-:-:S07]  /*1070*/  @P1 IMAD.IADD R2, R2, 0x1, R11 ;  /* 0x0000000102021824 */ /* 0x008fce00078e020b */
.L_x_13:
[----:B------:R-:W-:Y:S02]  /*1080*/  LOP3.LUT R5, R5, 0x1, RZ, 0xc0, !PT ;  /* 0x0000000105057812 */ /* 0x000fe400078ec0ff */
[----:B------:R-:W-:Y:S02]  /*1090*/  LOP3.LUT R8, R8, 0x1, RZ, 0xc0, !PT ;  /* 0x0000000108087812 */ /* 0x000fe400078ec0ff */
[----:B------:R-:W-:-:S04]  /*10a0*/  ISETP.NE.U32.AND P0, PT, R5, 0x1, PT ;  /* 0x000000010500780c */ /* 0x000fc80003f05070 */
[----:B------:R-:W-:-:S13]  /*10b0*/  ISETP.NE.U32.OR P0, PT, R8, 0x1, !P0 ;  /* 0x000000010800780c */ /* 0x000fda0004705470 */
[----:B------:R-:W-:Y:S05]  /*10c0*/  @P0 BRA `(.L_x_11) ;  /* 0x0000000000140947 */ /* 0x000fea0003800000 */
[----:B------:R-:W0:Y:S01]  /*10d0*/  LDC.64 R6, c[0x0][0x398] ;  /* 0x0000e600ff067b82 */ /* 0x000e220000000a00 */
[----:B------:R-:W-:-:S04]  /*10e0*/  VIADD R5, R4, UR4 ;  /* 0x0000000404057c36 */ /* 0x000fc80008000000 */
[----:B0-----:R-:W-:-:S06]  /*10f0*/  IMAD.WIDE R6, R5, 0x4, R6 ;  /* 0x0000000405067825 */ /* 0x001fcc00078e0206 */
[----:B------:R-:W2:Y:S02]  /*1100*/  LDG.E R7, desc[UR12][R6.64] ;  /* 0x0000000c06077981 */ /* 0x000ea4000c1e1900 */
[----:B--2---:R-:W-:-:S07]  /*1110*/  IMAD.IADD R2, R2, 0x1, R7 ;  /* 0x0000000102027824 */ /* 0x004fce00078e0207 */
.L_x_11:
[----:B------:R-:W0:Y:S02]  /*1120*/  LDC.64 R6, c[0x0][0x3a8] ;  /* 0x0000ea00ff067b82 */ /* 0x000e240000000a00 */
[----:B0-----:R-:W-:-:S05]  /*1130*/  IMAD.WIDE.U32 R6, R3, 0x4, R6 ;  /* 0x0000000403067825 */ /* 0x001fca00078e0006 */
[----:B------:R-:W2:Y:S04]  /*1140*/  LDG.E R5, desc[UR12][R6.64] ;  /* 0x0000000c06057981 */ /* 0x000ea8000c1e1900 */
[----:B------:R-:W2:Y:S01]  /*1150*/  LDG.E R16, desc[UR12][R6.64+0x4] ;  /* 0x0000040c06107981 */ /* 0x000ea2000c1e1900 */
[----:B------:R-:W-:Y:S01]  /*1160*/  VIADD R3, R3, 0x1 ;  /* 0x0000000103037836 */ /* 0x000fe20000000000 */
[----:B--2---:R-:W-:-:S13]  /*1170*/  ISETP.NE.AND P0, PT, R16, R5, PT ;  /* 0x000000051000720c */ /* 0x004fda0003f05270 */
[----:B------:R-:W-:Y:S05]  /*1180*/  @!P0 BRA `(.L_x_14) ;  /* 0x0000000800208947 */ /* 0x000fea0003800000 */
[----:B------:R-:W0:Y:S01]  /*1190*/  LDC.64 R8, c[0x0][0x380] ;  /* 0x0000e000ff087b82 */ /* 0x000e220000000a00 */
[----:B------:R-:W1:Y:S01]  /*11a0*/  LDCU UR4, c[0x0][0x390] ;  /* 0x00007200ff0477ac */ /* 0x000e620008000800 */
[----:B------:R-:W-:Y:S01]  /*11b0*/  IMAD.IADD R16, R16, 0x1, -R5 ;  /* 0x0000000110107824 */ /* 0x000fe200078e0a05 */
[----:B------:R-:W2:Y:S04]  /*11c0*/  LDCU.64 UR16, c[0x0][0x380] ;  /* 0x00007000ff1077ac */ /* 0x000ea80008000a00 */
[----:B------:R-:W-:-:S04]  /*11d0*/  SHF.R.S32.HI R19, RZ, 0x1f, R16 ;  /* 0x0000001fff137819 */ /* 0x000fc80000011410 */
[--C-:B------:R-:W-:Y:S02]  /*11e0*/  SHF.R.U32.HI R7, RZ, 0x1, R19.reuse ;  /* 0x00000001ff077819 */ /* 0x100fe40000011613 */
[----:B------:R-:W-:-:S03]  /*11f0*/  SHF.R.U64 R6, R16, 0x1, R19 ;  /* 0x0000000110067819 */ /* 0x000fc60000001213 */
[----:B------:R-:W-:Y:S02]  /*1200*/  IMAD R7, R7, UR6, RZ ;  /* 0x0000000607077c24 */ /* 0x000fe4000f8e02ff */
[----:B------:R-:W-:-:S04]  /*1210*/  IMAD.WIDE.U32 R10, R6, UR6, RZ ;  /* 0x00000006060a7c25 */ /* 0x000fc8000f8e00ff */
[----:B-1----:R-:W-:Y:S02]  /*1220*/  IMAD R5, R5, UR4, RZ ;  /* 0x0000000405057c24 */ /* 0x002fe4000f8e02ff */
[----:B------:R-:W-:Y:S02]  /*1230*/  IMAD R7, R6, UR7, R7 ;  /* 0x0000000706077c24 */ /* 0x000fe4000f8e0207 */
[----:B0-----:R-:W-:-:S04]  /*1240*/  IMAD.WIDE R8, R5, 0x4, R8 ;  /* 0x0000000405087825 */ /* 0x001fc800078e0208 */
[----:B------:R-:W-:Y:S01]  /*1250*/  IMAD.IADD R5, R11, 0x1, R7 ;  /* 0x000000010b057824 */ /* 0x000fe200078e0207 */
[----:B------:R-:W-:-:S04]  /*1260*/  LEA R6, P0, R10, R8, 0x2 ;  /* 0x000000080a067211 */ /* 0x000fc800078010ff */
[----:B------:R-:W-:-:S05]  /*1270*/  LEA.HI.X R7, R10, R9, R5, 0x2, P0 ;  /* 0x000000090a077211 */ /* 0x000fca00000f1405 */
[----:B------:R-:W3:Y:S01]  /*1280*/  LDG.E R11, desc[UR12][R6.64+0x30] ;  /* 0x0000300c060b7981 */ /* 0x000ee2000c1e1900 */
[----:B------:R-:W-:Y:S01]  /*1290*/  BSSY.RECONVERGENT B0, `(.L_x_14) ;  /* 0x0000077000007945 */ /* 0x000fe20003800200 */
[--C-:B------:R-:W-:Y:S02]  /*12a0*/  IMAD.MOV.U32 R13, RZ, RZ, R8.reuse ;  /* 0x000000ffff0d7224 */ /* 0x100fe400078e0008 */
[--C-:B------:R-:W-:Y:S02]  /*12b0*/  IMAD.MOV.U32 R14, RZ, RZ, R9.reuse ;  /* 0x000000ffff0e7224 */ /* 0x100fe400078e0009 */
[----:B------:R-:W-:Y:S02]  /*12c0*/  IMAD.MOV.U32 R15, RZ, RZ, R8 ;  /* 0x000000ffff0f7224 */ /* 0x000fe400078e0008 */
[----:B------:R-:W-:Y:S02]  /*12d0*/  IMAD.MOV.U32 R12, RZ, RZ, R9 ;  /* 0x000000ffff0c7224 */ /* 0x000fe400078e0009 */
[----:B---3--:R-:W-:-:S05]  /*12e0*/  IMAD.IADD R11, R2, 0x1, -R11 ;  /* 0x00000001020b7824 */ /* 0x008fca00078e0a0b */
[----:B------:R-:W-:-:S13]  /*12f0*/  ISETP.NE.AND P0, PT, R11, RZ, PT ;  /* 0x000000ff0b00720c */ /* 0x000fda0003f05270 */
[----:B--2---:R-:W-:Y:S05]  /*1300*/  @!P0 BRA `(.L_x_15) ;  /* 0x0000000000888947 */ /* 0x004fea0003800000 */
[----:B------:R-:W0:Y:S02]  /*1310*/  LDC R17, c[0x0][0x390] ;  /* 0x0000e400ff117b82 */ /* 0x000e240000000800 */
.L_x_19:
[----:B------:R-:W-:Y:S01]  /*1320*/  ISETP.GE.AND P0, PT, R11, 0x1, PT ;  /* 0x000000010b00780c */ /* 0x000fe20003f06270 */
[----:B------:R-:W-:Y:S01]  /*1330*/  BSSY.RECONVERGENT B1, `(.L_x_16) ;  /* 0x000000e000017945 */ /* 0x000fe20003800200 */
[----:B------:R-:W-:-:S11]  /*1340*/  IMAD.MOV.U32 R11, RZ, RZ, R19 ;  /* 0x000000ffff0b7224 */ /* 0x000fd600078e0013 */
[----:B------:R-:W-:Y:S05]  /*1350*/  @!P0 BRA `(.L_x_17) ;  /* 0x00000000002c8947 */ /* 0x000fea0003800000 */
[----:B------:R-:W-:Y:S02]  /*1360*/  IADD3 R9, P0, PT, R10, UR6, RZ ;  /* 0x000000060a097c10 */ /* 0x000fe4000ff1e0ff */
[----:B------:R-:W-:Y:S02]  /*1370*/  IADD3 R16, P2, PT, R16, -0x1, RZ ;  /* 0xffffffff10107810 */ /* 0x000fe40007f5e0ff */
[----:B------:R-:W-:Y:S01]  /*1380*/  IADD3.X R10, PT, PT, R5, UR7, RZ, P0, !PT ;  /* 0x00000007050a7c10 */ /* 0x000fe200087fe4ff */
[----:B------:R-:W-:Y:S01]  /*1390*/  IMAD.SHL.U32 R8, R9, 0x4, RZ ;  /* 0x0000000409087824 */ /* 0x000fe200078e00ff */
[----:B------:R-:W-:Y:S02]  /*13a0*/  IADD3.X R11, PT, PT, R19, -0x1, RZ, P2, !PT ;  /* 0xffffffff130b7810 */ /* 0x000fe400017fe4ff */
[----:B------:R-:W-:Y:S02]  /*13b0*/  SHF.L.U64.HI R5, R9, 0x2, R10 ;  /* 0x0000000209057819 */ /* 0x000fe4000001020a */
[----:B------:R-:W-:-:S02]  /*13c0*/  IADD3 R13, P0, PT, R8, R13, RZ ;  /* 0x0000000d080d7210 */ /* 0x000fc40007f1e0ff */
[----:B------:R-:W-:Y:S01]  /*13d0*/  IADD3 R15, P1, PT, R8, R15, RZ ;  /* 0x0000000f080f7210 */ /* 0x000fe20007f3e0ff */
[----:B0-----:R-:W-:-:S04]  /*13e0*/  IMAD.WIDE R8, R17, 0x10, R6 ;  /* 0x0000001011087825 */ /* 0x001fc800078e0206 */
[C---:B------:R-:W-:Y:S02]  /*13f0*/  IMAD.X R14, R5.reuse, 0x1, R14, P0 ;  /* 0x00000001050e7824 */ /* 0x040fe400000e060e */
[----:B------:R-:W-:-:S07]  /*1400*/  IMAD.X R12, R5, 0x1, R12, P1 ;  /* 0x00000001050c7824 */ /* 0x000fce00008e060c */
.L_x_17:
[----:B------:R-:W-:Y:S05]  /*1410*/  BSYNC.RECONVERGENT B1 ;  /* 0x0000000000017941 */ /* 0x000fea0003800200 */
.L_x_16:
        /* <DEDUP_REMOVED lines=9> */
[----:B------:R-:W-:Y:S01]  /*14b0*/  IMAD R5, R5, UR7, R6 ;  /* 0x0000000705057c24 */ /* 0x000fe2000f8e0206 */
[----:B------:R-:W-:-:S03]  /*14c0*/  LEA R6, P0, R10, R8, 0x2 ;  /* 0x000000080a067211 */ /* 0x000fc600078010ff */
[----:B------:R-:W-:-:S05]  /*14d0*/  IMAD.IADD R5, R11, 0x1, R5 ;  /* 0x000000010b057824 */ /* 0x000fca00078e0205 */
[----:B------:R-:W-:-:S05]  /*14e0*/  LEA.HI.X R7, R10, R9, R5, 0x2, P0 ;  /* 0x000000090a077211 */ /* 0x000fca00000f1405 */
[----:B------:R-:W2:Y:S02]  /*14f0*/  LDG.E R11, desc[UR12][R6.64+0x30] ;  /* 0x0000300c060b7981 */ /* 0x000ea4000c1e1900 */
[----:B--2---:R-:W-:-:S05]  /*1500*/  IMAD.IADD R11, R2, 0x1, -R11 ;  /* 0x00000001020b7824 */ /* 0x004fca00078e0a0b */
[----:B------:R-:W-:-:S13]  /*1510*/  ISETP.NE.AND P0, PT, R11, RZ, PT ;  /* 0x000000ff0b00720c */ /* 0x000fda0003f05270 */
[----:B------:R-:W-:Y:S05]  /*1520*/  @P0 BRA `(.L_x_19) ;  /* 0xfffffffc007c0947 */ /* 0x000fea000383ffff */
.L_x_15:
[----:B------:R-:W-:Y:S02]  /*1530*/  ISETP.NE.U32.AND P0, PT, R15, RZ, PT ;  /* 0x000000ff0f00720c */ /* 0x000fe40003f05070 */
[----:B------:R-:W-:Y:S02]  /*1540*/  LEA R13, P1, R10, R13, 0x2 ;  /* 0x0000000d0a0d7211 */ /* 0x000fe400078210ff */
[----:B------:R-:W-:Y:S02]  /*1550*/  ISETP.NE.AND.EX P0, PT, R12, RZ, PT, P0 ;  /* 0x000000ff0c00720c */ /* 0x000fe40003f05300 */
[----:B------:R-:W-:-:S11]  /*1560*/  LEA.HI.X R15, R10, R14, R5, 0x2, P1 ;  /* 0x0000000e0a0f7211 */ /* 0x000fd600008f1405 */
[----:B------:R-:W-:Y:S05]  /*1570*/  @!P0 BRA `(.L_x_18) ;  /* 0x0000000400208947 */ /* 0x000fea0003800000 */
[----:B------:R-:W1:Y:S01]  /*1580*/  LDCU.64 UR14, c[0x0][0x380] ;  /* 0x00007000ff0e77ac */ /* 0x000e620008000a00 */
[----:B------:R-:W-:Y:S01]  /*1590*/  IMAD.MOV.U32 R14, RZ, RZ, R13 ;  /* 0x000000ffff0e7224 */ /* 0x000fe200078e000d */
[----:B------:R-:W-:Y:S04]  /*15a0*/  BSSY.RECONVERGENT B1, `(.L_x_20) ;  /* 0x0000016000017945 */ /* 0x000fe80003800200 */
[----:B-1----:R-:W-:-:S04]  /*15b0*/  ISETP.GT.U32.AND P0, PT, R14, UR14, PT ;  /* 0x0000000e0e007c0c */ /* 0x002fc8000bf04070 */
[----:B------:R-:W-:-:S13]  /*15c0*/  ISETP.GT.U32.AND.EX P0, PT, R15, UR15, PT, P0 ;  /* 0x0000000f0f007c0c */ /* 0x000fda000bf04100 */
[----:B------:R-:W-:Y:S05]  /*15d0*/  @!P0 BRA `(.L_x_21) ;  /* 0x0000000000488947 */ /* 0x000fea0003800000 */
[----:B------:R-:W1:Y:S01]  /*15e0*/  LDC R13, c[0x0][0x38c] ;  /* 0x0000e300ff0d7b82 */ /* 0x000e620000000800 */
[----:B------:R-:W2:Y:S02]  /*15f0*/  LDCU UR4, c[0x0][0x390] ;  /* 0x00007200ff0477ac */ /* 0x000ea40008000800 */
[----:B--2---:R-:W-:-:S07]  /*1600*/  IMAD R5, RZ, RZ, -UR4 ;  /* 0x80000004ff057e24 */ /* 0x004fce000f8e02ff */
.L_x_22:
[----:B-1----:R-:W-:-:S04]  /*1610*/  IMAD.WIDE R8, R13, 0x4, R6 ;  /* 0x000000040d087825 */ /* 0x002fc800078e0206 */
[----:B------:R-:W-:Y:S02]  /*1620*/  IMAD.WIDE R10, R5, 0x4, R8 ;  /* 0x00000004050a7825 */ /* 0x000fe400078e0208 */
[----:B------:R-:W2:Y:S04]  /*1630*/  LDG.E R8, desc[UR12][R8.64+0x4] ;  /* 0x0000040c08087981 */ /* 0x000ea8000c1e1900 */
[----:B------:R-:W2:Y:S02]  /*1640*/  LDG.E R11, desc[UR12][R10.64+0x4] ;  /* 0x0000040c0a0b7981 */ /* 0x000ea4000c1e1900 */
[----:B--2---:R-:W-:-:S13]  /*1650*/  ISETP.NE.AND P0, PT, R8, R11, PT ;  /* 0x0000000b0800720c */ /* 0x004fda0003f05270 */
[----:B------:R-:W-:Y:S05]  /*1660*/  @P0 BRA `(.L_x_21) ;  /* 0x0000000000240947 */ /* 0x000fea0003800000 */
[----:B------:R-:W-:Y:S02]  /*1670*/  IMAD.MOV.U32 R8, RZ, RZ, R14 ;  /* 0x000000ffff087224 */ /* 0x000fe400078e000e */
[----:B------:R-:W-:Y:S02]  /*1680*/  IMAD.MOV.U32 R9, RZ, RZ, R15 ;  /* 0x000000ffff097224 */ /* 0x000fe400078e000f */
[----:B------:R-:W-:-:S04]  /*1690*/  IMAD.WIDE R6, R5, 0x4, R6 ;  /* 0x0000000405067825 */ /* 0x000fc800078e0206 */
[----:B------:R-:W-:-:S04]  /*16a0*/  IMAD.WIDE R8, R5, 0x4, R8 ;  /* 0x0000000405087825 */ /* 0x000fc800078e0208 */
[----:B------:R-:W-:Y:S01]  /*16b0*/  IMAD.MOV.U32 R14, RZ, RZ, R8 ;  /* 0x000000ffff0e7224 */ /* 0x000fe200078e0008 */
[----:B------:R-:W-:Y:S01]  /*16c0*/  ISETP.GT.U32.AND P0, PT, R8, UR16, PT ;  /* 0x0000001008007c0c */ /* 0x000fe2000bf04070 */
[----:B------:R-:W-:-:S03]  /*16d0*/  IMAD.MOV.U32 R15, RZ, RZ, R9 ;  /* 0x000000ffff0f7224 */ /* 0x000fc600078e0009 */
[----:B------:R-:W-:-:S13]  /*16e0*/  ISETP.GT.U32.AND.EX P0, PT, R9, UR17, PT, P0 ;  /* 0x0000001109007c0c */ /* 0x000fda000bf04100 */
[----:B------:R-:W-:Y:S05]  /*16f0*/  @P0 BRA `(.L_x_22) ;  /* 0xfffffffc00c40947 */ /* 0x000fea000383ffff */
.L_x_21:
[----:B------:R-:W-:Y:S05]  /*1700*/  BSYNC.RECONVERGENT B1 ;  /* 0x0000000000017941 */ /* 0x000fea0003800200 */
.L_x_20:
[----:B------:R-:W-:-:S04]  /*1710*/  ISETP.GE.U32.AND P0, PT, R14, UR8, PT ;  /* 0x000000080e007c0c */ /* 0x000fc8000bf06070 */
[----:B------:R-:W-:-:S13]  /*1720*/  ISETP.GE.U32.AND.EX P0, PT, R15, UR9, PT, P0 ;  /* 0x000000090f007c0c */ /* 0x000fda000bf06100 */
[----:B------:R-:W-:Y:S05]  /*1730*/  @P0 BRA `(.L_x_18) ;  /* 0x0000000000b00947 */ /* 0x000fea0003800000 */
.L_x_27:
[----:B------:R-:W1:Y:S02]  /*1740*/  LDC R11, c[0x0][0x38c] ;  /* 0x0000e300ff0b7b82 */ /* 0x000e640000000800 */
[----:B-1----:R-:W-:-:S05]  /*1750*/  IMAD.WIDE R10, R11, 0x4, R6 ;  /* 0x000000040b0a7825 */ /* 0x002fca00078e0206 */
[----:B------:R-:W2:Y:S01]  /*1760*/  LDG.E R5, desc[UR12][R10.64+0x4] ;  /* 0x0000040c0a057981 */ /* 0x000ea2000c1e1900 */
[----:B------:R-:W-:Y:S02]  /*1770*/  IMAD.MOV.U32 R8, RZ, RZ, R14 ;  /* 0x000000ffff087224 */ /* 0x000fe400078e000e */
[----:B------:R-:W-:Y:S01]  /*1780*/  IMAD.MOV.U32 R9, RZ, RZ, R15 ;  /* 0x000000ffff097224 */ /* 0x000fe200078e000f */
[----:B--2---:R-:W-:-:S13]  /*1790*/  ISETP.NE.AND P0, PT, R5, R2, PT ;  /* 0x000000020500720c */ /* 0x004fda0003f05270 */
[----:B------:R-:W-:Y:S05]  /*17a0*/  @P0 BRA `(.L_x_18) ;  /* 0x0000000000940947 */ /* 0x000fea0003800000 */
[----:B------:R-:W1:Y:S01]  /*17b0*/  LDC.64 R12, c[0x0][0x398] ;  /* 0x0000e600ff0c7b82 */ /* 0x000e620000000a00 */
[----:B------:R-:W-:Y:S01]  /*17c0*/  BSSY.RECONVERGENT B1, `(.L_x_23) ;  /* 0x0000013000017945 */ /* 0x000fe20003800200 */
[----:B------:R-:W-:-:S07]  /*17d0*/  IMAD.MOV.U32 R5, RZ, RZ, RZ ;  /* 0x000000ffff057224 */ /* 0x000fce00078e00ff */
.L_x_26:
[----:B------:R-:W-:-:S06]  /*17e0*/  IMAD.WIDE.U32 R14, R5, 0x4, R6 ;  /* 0x00000004050e7825 */ /* 0x000fcc00078e0006 */
[----:B------:R-:W2:Y:S01]  /*17f0*/  LDG.E R14, desc[UR12][R14.64] ;  /* 0x0000000c0e0e7981 */ /* 0x000ea2000c1e1900 */
[----:B------:R-:W-:Y:S01]  /*1800*/  BSSY.RECONVERGENT B2, `(.L_x_24) ;  /* 0x000000a000027945 */ /* 0x000fe20003800200 */
[----:B------:R-:W-:Y:S02]  /*1810*/  PLOP3.LUT P0, PT, PT, PT, PT, 0x80, 0x8 ;  /* 0x000000000008781c */ /* 0x000fe40003f0f070 */
[----:B--2---:R-:W-:-:S13]  /*1820*/  ISETP.NE.AND P1, PT, R14, -0x1, PT ;  /* 0xffffffff0e00780c */ /* 0x004fda0003f25270 */
[----:B------:R-:W-:Y:S05]  /*1830*/  @!P1 BRA `(.L_x_25) ;  /* 0x0000000000189947 */ /* 0x000fea0003800000 */
[----:B------:R-:W-:Y:S01]  /*1840*/  IMAD.IADD R15, R4, 0x1, R5 ;  /* 0x00000001040f7824 */ /* 0x000fe200078e0205 */
[----:B------:R-:W2:Y:S03]  /*1850*/  LDG.E R16, desc[UR12][R6.64] ;  /* 0x0000000c06107981 */ /* 0x000ea6000c1e1900 */
[----:B-1----:R-:W-:-:S06]  /*1860*/  IMAD.WIDE R14, R15, 0x4, R12 ;  /* 0x000000040f0e7825 */ /* 0x002fcc00078e020c */
[----:B------:R-:W3:Y:S01]  /*1870*/  LDG.E R15, desc[UR12][R14.64] ;  /* 0x0000000c0e0f7981 */ /* 0x000ee2000c1e1900 */
[----:B--2---:R-:W-:-:S05]  /*1880*/  IMAD.IADD R16, R16, 0x1, R5 ;  /* 0x0000000110107824 */ /* 0x004fca00078e0205 */
[----:B---3--:R-:W-:-:S13]  /*1890*/  ISETP.EQ.AND P0, PT, R16, R15, PT ;  /* 0x0000000f1000720c */ /* 0x008fda0003f02270 */
.L_x_25:
[----:B------:R-:W-:Y:S05]  /*18a0*/  BSYNC.RECONVERGENT B2 ;  /* 0x0000000000027941 */ /* 0x000fea0003800200 */
.L_x_24:
[----:B------:R-:W2:Y:S01]  /*18b0*/  LDCU UR4, c[0x0][0x3a4] ;  /* 0x00007480ff0477ac */ /* 0x000ea20008000800 */
[----:B------:R-:W-:-:S05]  /*18c0*/  VIADD R5, R5, 0x1 ;  /* 0x0000000105057836 */ /* 0x000fca0000000000 */
[----:B--2---:R-:W-:-:S13]  /*18d0*/  ISETP.LT.AND P1, PT, R5, UR4, PT ;  /* 0x0000000405007c0c */ /* 0x004fda000bf21270 */
[----:B------:R-:W-:Y:S05]  /*18e0*/  @P0 BRA P1, `(.L_x_26) ;  /* 0xfffffffc00bc0947 */ /* 0x000fea000083ffff */
[----:B------:R-:W-:Y:S05]  /*18f0*/  BSYNC.RECONVERGENT B1 ;  /* 0x0000000000017941 */ /* 0x000fea0003800200 */
.L_x_23:
[----:B------:R-:W2:Y:S01]  /*1900*/  @P0 LDG.E R11, desc[UR12][R10.64+-0x4] ;  /* 0xfffffc0c0a0b0981 */ /* 0x000ea2000c1e1900 */
[----:B------:R-:W2:Y:S08]  /*1910*/  @P0 LDC R5, c[0x0][0x3c0] ;  /* 0x0000f000ff050b82 */ /* 0x000eb00000000800 */
[----:B-1----:R-:W1:Y:S08]  /*1920*/  @P0 LDC.64 R12, c[0x0][0x3b8] ;  /* 0x0000ee00ff0c0b82 */ /* 0x002e700000000a00 */
[----:B------:R-:W3:Y:S01]  /*1930*/  LDC R15, c[0x0][0x390] ;  /* 0x0000e400ff0f7b82 */ /* 0x000ee20000000800 */
[----:B--2---:R-:W-:-:S04]  /*1940*/  @P0 IMAD R5, R0, R5, R11 ;  /* 0x0000000500050224 */ /* 0x004fc800078e020b */
[----:B-1----:R-:W-:-:S05]  /*1950*/  @P0 IMAD.WIDE R12, R5, 0x4, R12 ;  /* 0x00000004050c0825 */ /* 0x002fca00078e020c */
[----:B------:R-:W2:Y:S01]  /*1960*/  @P0 LDG.E R5, desc[UR12][R12.64] ;  /* 0x0000000c0c050981 */ /* 0x000ea2000c1e1900 */
[----:B---3--:R-:W-:-:S04]  /*1970*/  IMAD.WIDE R8, R15, 0x4, R8 ;  /* 0x000000040f087825 */ /* 0x008fc800078e0208 */
[----:B------:R-:W-:-:S04]  /*1980*/  IMAD.WIDE R6, R15, 0x4, R6 ;  /* 0x000000040f067825 */ /* 0x000fc800078e0206 */
[----:B------:R-:W-:Y:S02]  /*1990*/  IMAD.MOV.U32 R14, RZ, RZ, R8 ;  /* 0x000000ffff0e7224 */ /* 0x000fe400078e0008 */
[----:B------:R-:W-:Y:S02]  /*19a0*/  IMAD.MOV.U32 R15, RZ, RZ, R9 ;  /* 0x000000ffff0f7224 */ /* 0x000fe400078e0009 */
[----:B--2---:R-:W-:-:S05]  /*19b0*/  @P0 VIADD R5, R5, 0x1 ;  /* 0x0000000105050836 */ /* 0x004fca0000000000 */
[----:B------:R1:W-:Y:S01]  /*19c0*/  @P0 STG.E desc[UR12][R12.64], R5 ;  /* 0x000000050c000986 */ /* 0x0003e2000c10190c */
[----:B------:R-:W-:-:S04]  /*19d0*/  ISETP.GE.U32.AND P0, PT, R8, UR8, PT ;  /* 0x0000000808007c0c */ /* 0x000fc8000bf06070 */
[----:B------:R-:W-:-:S13]  /*19e0*/  ISETP.GE.U32.AND.EX P0, PT, R9, UR9, PT, P0 ;  /* 0x0000000909007c0c */ /* 0x000fda000bf06100 */
[----:B-1----:R-:W-:Y:S05]  /*19f0*/  @!P0 BRA `(.L_x_27) ;  /* 0xfffffffc00508947 */ /* 0x002fea000383ffff */
.L_x_18:
[----:B------:R-:W-:Y:S05]  /*1a00*/  BSYNC.RECONVERGENT B0 ;  /* 0x0000000000007941 */ /* 0x000fea0003800200 */
.L_x_14:
[----:B------:R-:W1:Y:S02]  /*1a10*/  LDCU UR4, c[0x0][0x3b0] ;  /* 0x00007600ff0477ac */ /* 0x000e640008000800 */
[----:B-1----:R-:W-:-:S13]  /*1a20*/  ISETP.NE.AND P0, PT, R3, UR4, PT ;  /* 0x0000000403007c0c */ /* 0x002fda000bf05270 */
[----:B------:R-:W-:Y:S05]  /*1a30*/  @!P0 EXIT ;  /* 0x000000000000894d */ /* 0x000fea0003800000 */
[----:B------:R-:W-:Y:S05]  /*1a40*/  BRA `(.L_x_28) ;  /* 0xffffffec00a07947 */ /* 0x000fea000383ffff */
.L_x_29:
[----:B------:R-:W-:-:S00]  /*1a50*/  BRA `(.L_x_29) ;  /* 0xfffffffc00fc7947 */ /* 0x000fc0000383ffff */
[----:B------:R-:W-:-:S00]  /*1a60*/  NOP ;  /* 0x0000000000007918 */ /* 0x000fc00000000000 */
        /* <DEDUP_REMOVED lines=9> */
.L_x_30:


//--------------------- .nv.shared.reserved.0     --------------------------
	.section	.nv.shared.reserved.0,"aw",@nobits
	.weak		__nv_reservedSMEM_offset_0_alias
	.size		__nv_reservedSMEM_offset_0_alias, 0, 64
	.other		__nv_reservedSMEM_offset_0_alias,@"STO_CUDA_RESERVED_SHARED STV_DEFAULT"
__nv_reservedSMEM_offset_0_alias:
	.zero		0
	.zero		64


//--------------------- .nv.constant0._Z13search_kernelPiiiiS_iiS_iS_i --------------------------
	.section	.nv.constant0._Z13search_kernelPiiiiS_iiS_iS_i,"a",@progbits
	.sectionflags	@""
	.align	4
.nv.constant0._Z13search_kernelPiiiiS_iiS_iS_i:
	.zero		964


//--------------------- SYMBOLS --------------------------

	.type		.nv.reservedSmem.offset0,@object
	.size		.nv.reservedSmem.offset0,0x4
